//
// Generated by NVIDIA NVVM Compiler
//
// Compiler Build ID: CL-36424714
// Cuda compilation tools, release 13.0, V13.0.88
// Based on NVVM 20.0.0
//

.version 9.0
.target sm_100
.address_size 64

	// .globl	_Z22warp_async_copy_kernelPKfPfi
// _ZZ22warp_async_copy_kernelPKfPfiE4smem has been demoted
// _ZZ28warp_specialized_gemm_kernelILi32ELi32ELi32ELi4EEvPKfS1_PfiiiE6smem_A has been demoted
// _ZZ28warp_specialized_gemm_kernelILi32ELi32ELi32ELi4EEvPKfS1_PfiiiE6smem_B has been demoted
// _ZZ28warp_specialized_gemm_kernelILi32ELi32ELi32ELi4EEvPKfS1_PfiiiE10pipe_state has been demoted

.visible .entry _Z22warp_async_copy_kernelPKfPfi(
	.param .u64 .ptr .align 1 _Z22warp_async_copy_kernelPKfPfi_param_0,
	.param .u64 .ptr .align 1 _Z22warp_async_copy_kernelPKfPfi_param_1,
	.param .u32 _Z22warp_async_copy_kernelPKfPfi_param_2
)
{
	.reg .pred 	%p<16>;
	.reg .b32 	%r<35>;
	.reg .b32 	%f<4>;
	.reg .b64 	%rd<9>;
	// demoted variable
	.shared .align 4 .b8 _ZZ22warp_async_copy_kernelPKfPfiE4smem[1024];
	ld.param.u64 	%rd3, [_Z22warp_async_copy_kernelPKfPfi_param_0];
	ld.param.u64 	%rd4, [_Z22warp_async_copy_kernelPKfPfi_param_1];
	ld.param.u32 	%r15, [_Z22warp_async_copy_kernelPKfPfi_param_2];
	mov.u32 	%r34, %tid.x;
	setp.lt.u32 	%p2, %r34, 256;
	mov.u32 	%r16, %ctaid.x;
	shl.b32 	%r2, %r16, 8;
	add.s32 	%r33, %r34, %r2;
	setp.lt.u32 	%p3, %r33, %r15;
	and.pred  	%p1, %p2, %p3;
	not.pred 	%p4, %p1;
	@%p4 bra 	$L__BB0_7;
	mov.u32 	%r17, %tid.y;
	mov.u32 	%r18, %tid.z;
	mov.u32 	%r4, %ntid.x;
	mov.u32 	%r19, %ntid.y;
	mad.lo.s32 	%r20, %r18, %r19, %r17;
	mul.lo.s32 	%r21, %r20, %r4;
	or.b32  	%r5, %r21, %r34;
	mov.u32 	%r31, %r33;
	mov.u32 	%r32, %r34;
$L__BB0_2:
	setp.ge.s32 	%p5, %r31, %r15;
	@%p5 bra 	$L__BB0_6;
	setp.ne.s32 	%p6, %r5, 0;
	cvt.s64.s32 	%rd1, %r31;
	@%p6 bra 	$L__BB0_5;
	shl.b32 	%r23, %r32, 2;
	mov.u32 	%r24, _ZZ22warp_async_copy_kernelPKfPfiE4smem;
	add.s32 	%r22, %r24, %r23;
	shl.b64 	%rd6, %rd1, 2;
	add.s64 	%rd5, %rd3, %rd6;
	// begin inline asm
	cp.async.ca.shared.global [%r22], [%rd5], 4, 4;
	// end inline asm
$L__BB0_5:
	// begin inline asm
	cp.async.commit_group;
	// end inline asm
$L__BB0_6:
	add.s32 	%r32, %r32, %r4;
	setp.lt.u32 	%p7, %r32, 256;
	add.s32 	%r31, %r32, %r2;
	setp.lt.u32 	%p8, %r31, %r15;
	and.pred  	%p9, %p7, %p8;
	@%p9 bra 	$L__BB0_2;
$L__BB0_7:
	setp.gt.u32 	%p10, %r34, 255;
	// begin inline asm
	cp.async.wait_group 0;
	// end inline asm
	barrier.sync 	0;
	@%p10 bra 	$L__BB0_9;
	shl.b32 	%r25, %r34, 2;
	mov.u32 	%r26, _ZZ22warp_async_copy_kernelPKfPfiE4smem;
	add.s32 	%r27, %r26, %r25;
	ld.shared.f32 	%f1, [%r27];
	add.f32 	%f2, %f1, 0f3F800000;
	st.shared.f32 	[%r27], %f2;
$L__BB0_9:
	bar.sync 	0;
	@%p4 bra 	$L__BB0_14;
	mov.u32 	%r10, %ntid.x;
	cvta.to.global.u64 	%rd2, %rd4;
	mov.u32 	%r29, _ZZ22warp_async_copy_kernelPKfPfiE4smem;
$L__BB0_11:
	setp.ge.s32 	%p12, %r33, %r15;
	@%p12 bra 	$L__BB0_13;
	shl.b32 	%r28, %r34, 2;
	add.s32 	%r30, %r29, %r28;
	ld.shared.f32 	%f3, [%r30];
	mul.wide.s32 	%rd7, %r33, 4;
	add.s64 	%rd8, %rd2, %rd7;
	st.global.f32 	[%rd8], %f3;
$L__BB0_13:
	add.s32 	%r34, %r34, %r10;
	setp.lt.u32 	%p13, %r34, 256;
	add.s32 	%r33, %r34, %r2;
	setp.lt.u32 	%p14, %r33, %r15;
	and.pred  	%p15, %p13, %p14;
	@%p15 bra 	$L__BB0_11;
$L__BB0_14:
	ret;

}
	// .globl	_Z16warp_scan_kernelPKfPfi
.visible .entry _Z16warp_scan_kernelPKfPfi(
	.param .u64 .ptr .align 1 _Z16warp_scan_kernelPKfPfi_param_0,
	.param .u64 .ptr .align 1 _Z16warp_scan_kernelPKfPfi_param_1,
	.param .u32 _Z16warp_scan_kernelPKfPfi_param_2
)
{
	.reg .pred 	%p<13>;
	.reg .b32 	%r<17>;
	.reg .b32 	%f<20>;
	.reg .b64 	%rd<9>;

	ld.param.u64 	%rd1, [_Z16warp_scan_kernelPKfPfi_param_0];
	ld.param.u64 	%rd2, [_Z16warp_scan_kernelPKfPfi_param_1];
	ld.param.u32 	%r3, [_Z16warp_scan_kernelPKfPfi_param_2];
	mov.u32 	%r4, %ctaid.x;
	mov.u32 	%r5, %ntid.x;
	mov.u32 	%r1, %tid.x;
	mad.lo.s32 	%r2, %r4, %r5, %r1;
	setp.ge.s32 	%p1, %r2, %r3;
	mov.f32 	%f19, 0f00000000;
	@%p1 bra 	$L__BB1_2;
	cvta.to.global.u64 	%rd3, %rd1;
	mul.wide.s32 	%rd4, %r2, 4;
	add.s64 	%rd5, %rd3, %rd4;
	ld.global.nc.f32 	%f19, [%rd5];
$L__BB1_2:
	and.b32  	%r6, %r1, 31;
	setp.ge.s32 	%p2, %r2, %r3;
	mov.b32 	%r7, %f19;
	shfl.sync.up.b32	%r8|%p3, %r7, 1, 0, -1;
	mov.b32 	%f5, %r8;
	setp.eq.s32 	%p4, %r6, 0;
	add.f32 	%f6, %f19, %f5;
	selp.f32 	%f7, %f19, %f6, %p4;
	mov.b32 	%r9, %f7;
	shfl.sync.up.b32	%r10|%p5, %r9, 2, 0, -1;
	mov.b32 	%f8, %r10;
	setp.lt.u32 	%p6, %r6, 2;
	add.f32 	%f9, %f7, %f8;
	selp.f32 	%f10, %f7, %f9, %p6;
	mov.b32 	%r11, %f10;
	shfl.sync.up.b32	%r12|%p7, %r11, 4, 0, -1;
	mov.b32 	%f11, %r12;
	setp.lt.u32 	%p8, %r6, 4;
	add.f32 	%f12, %f10, %f11;
	selp.f32 	%f13, %f10, %f12, %p8;
	mov.b32 	%r13, %f13;
	shfl.sync.up.b32	%r14|%p9, %r13, 8, 0, -1;
	mov.b32 	%f14, %r14;
	setp.lt.u32 	%p10, %r6, 8;
	add.f32 	%f15, %f13, %f14;
	selp.f32 	%f16, %f13, %f15, %p10;
	mov.b32 	%r15, %f16;
	shfl.sync.up.b32	%r16|%p11, %r15, 16, 0, -1;
	mov.b32 	%f17, %r16;
	setp.lt.u32 	%p12, %r6, 16;
	add.f32 	%f18, %f16, %f17;
	selp.f32 	%f3, %f16, %f18, %p12;
	@%p2 bra 	$L__BB1_4;
	cvta.to.global.u64 	%rd6, %rd2;
	mul.wide.s32 	%rd7, %r2, 4;
	add.s64 	%rd8, %rd6, %rd7;
	st.global.f32 	[%rd8], %f3;
$L__BB1_4:
	ret;

}
	// .globl	_Z16warp_vote_kernelPKfPifi
.visible .entry _Z16warp_vote_kernelPKfPifi(
	.param .u64 .ptr .align 1 _Z16warp_vote_kernelPKfPifi_param_0,
	.param .u64 .ptr .align 1 _Z16warp_vote_kernelPKfPifi_param_1,
	.param .f32 _Z16warp_vote_kernelPKfPifi_param_2,
	.param .u32 _Z16warp_vote_kernelPKfPifi_param_3
)
{
	.reg .pred 	%p<9>;
	.reg .b32 	%r<23>;
	.reg .b32 	%f<6>;
	.reg .b64 	%rd<9>;

	ld.param.u64 	%rd1, [_Z16warp_vote_kernelPKfPifi_param_0];
	ld.param.u64 	%rd2, [_Z16warp_vote_kernelPKfPifi_param_1];
	ld.param.f32 	%f3, [_Z16warp_vote_kernelPKfPifi_param_2];
	ld.param.u32 	%r4, [_Z16warp_vote_kernelPKfPifi_param_3];
	mov.u32 	%r5, %ctaid.x;
	mov.u32 	%r6, %ntid.x;
	mov.u32 	%r7, %tid.x;
	mad.lo.s32 	%r1, %r5, %r6, %r7;
	setp.ge.s32 	%p3, %r1, %r4;
	mov.f32 	%f5, 0f00000000;
	@%p3 bra 	$L__BB2_2;
	cvta.to.global.u64 	%rd3, %rd1;
	mul.wide.s32 	%rd4, %r1, 4;
	add.s64 	%rd5, %rd3, %rd4;
	ld.global.nc.f32 	%f5, [%rd5];
$L__BB2_2:
	setp.gt.f32 	%p4, %f5, %f3;
	mov.b32 	%r8, -1;
	vote.sync.all.pred 	%p1, %p4, %r8;
	vote.sync.any.pred 	%p2, %p4, %r8;
	vote.sync.ballot.b32 	%r2, %p4, %r8;
	shr.s32 	%r11, %r1, 31;
	shr.u32 	%r12, %r11, 27;
	add.s32 	%r13, %r1, %r12;
	shr.s32 	%r3, %r13, 5;
	and.b32  	%r14, %r1, 31;
	setp.ne.s32 	%p6, %r14, 0;
	shr.s32 	%r15, %r4, 31;
	shr.u32 	%r16, %r15, 27;
	add.s32 	%r17, %r4, %r16;
	shr.s32 	%r18, %r17, 5;
	setp.ge.s32 	%p7, %r3, %r18;
	or.pred  	%p8, %p6, %p7;
	@%p8 bra 	$L__BB2_4;
	selp.u32 	%r19, 1, 0, %p2;
	selp.u32 	%r20, 1, 0, %p1;
	popc.b32 	%r21, %r2;
	shl.b32 	%r22, %r3, 2;
	cvta.to.global.u64 	%rd6, %rd2;
	mul.wide.s32 	%rd7, %r22, 4;
	add.s64 	%rd8, %rd6, %rd7;
	st.global.u32 	[%rd8], %r20;
	st.global.u32 	[%rd8+4], %r19;
	st.global.u32 	[%rd8+8], %r21;
	st.global.u32 	[%rd8+12], %r2;
$L__BB2_4:
	ret;

}
	// .globl	_Z28warp_specialized_gemm_kernelILi32ELi32ELi32ELi4EEvPKfS1_Pfiii
.visible .entry _Z28warp_specialized_gemm_kernelILi32ELi32ELi32ELi4EEvPKfS1_Pfiii(
	.param .u64 .ptr .align 1 _Z28warp_specialized_gemm_kernelILi32ELi32ELi32ELi4EEvPKfS1_Pfiii_param_0,
	.param .u64 .ptr .align 1 _Z28warp_specialized_gemm_kernelILi32ELi32ELi32ELi4EEvPKfS1_Pfiii_param_1,
	.param .u64 .ptr .align 1 _Z28warp_specialized_gemm_kernelILi32ELi32ELi32ELi4EEvPKfS1_Pfiii_param_2,
	.param .u32 _Z28warp_specialized_gemm_kernelILi32ELi32ELi32ELi4EEvPKfS1_Pfiii_param_3,
	.param .u32 _Z28warp_specialized_gemm_kernelILi32ELi32ELi32ELi4EEvPKfS1_Pfiii_param_4,
	.param .u32 _Z28warp_specialized_gemm_kernelILi32ELi32ELi32ELi4EEvPKfS1_Pfiii_param_5
)
{
	.reg .pred 	%p<219>;
	.reg .b16 	%rs<49>;
	.reg .b32 	%r<492>;
	.reg .b32 	%f<173>;
	.reg .b64 	%rd<109>;
	// demoted variable
	.shared .align 4 .b8 _ZZ28warp_specialized_gemm_kernelILi32ELi32ELi32ELi4EEvPKfS1_PfiiiE6smem_A[16384];
	// demoted variable
	.shared .align 4 .b8 _ZZ28warp_specialized_gemm_kernelILi32ELi32ELi32ELi4EEvPKfS1_PfiiiE6smem_B[16384];
	// demoted variable
	.shared .align 8 .b8 _ZZ28warp_specialized_gemm_kernelILi32ELi32ELi32ELi4EEvPKfS1_PfiiiE10pipe_state[72];
	ld.param.u64 	%rd11, [_Z28warp_specialized_gemm_kernelILi32ELi32ELi32ELi4EEvPKfS1_Pfiii_param_2];
	mov.u32 	%r1, %ntid.x;
	mov.u32 	%r103, %ntid.y;
	mul.lo.s32 	%r2, %r1, %r103;
	mov.u32 	%r3, %tid.x;
	mov.u32 	%r104, %tid.y;
	mov.u32 	%r105, %tid.z;
	mad.lo.s32 	%r106, %r105, %r103, %r104;
	mul.lo.s32 	%r107, %r106, %r1;
	or.b32  	%r108, %r107, %r3;
	setp.ne.s32 	%p1, %r108, 0;
	@%p1 bra 	$L__BB3_2;
	mov.u32 	%r126, %ntid.z;
	mul.lo.s32 	%r125, %r2, %r126;
	mov.u32 	%r111, _ZZ28warp_specialized_gemm_kernelILi32ELi32ELi32ELi4EEvPKfS1_PfiiiE10pipe_state;
	add.s32 	%r109, %r111, 8;
	// begin inline asm
	mbarrier.init.shared.b64 [%r109], %r125;
	// end inline asm
	// begin inline asm
	mbarrier.init.shared.b64 [%r111], %r125;
	// end inline asm
	add.s32 	%r113, %r111, 24;
	// begin inline asm
	mbarrier.init.shared.b64 [%r113], %r125;
	// end inline asm
	add.s32 	%r115, %r111, 16;
	// begin inline asm
	mbarrier.init.shared.b64 [%r115], %r125;
	// end inline asm
	add.s32 	%r117, %r111, 40;
	// begin inline asm
	mbarrier.init.shared.b64 [%r117], %r125;
	// end inline asm
	add.s32 	%r119, %r111, 32;
	// begin inline asm
	mbarrier.init.shared.b64 [%r119], %r125;
	// end inline asm
	add.s32 	%r121, %r111, 56;
	// begin inline asm
	mbarrier.init.shared.b64 [%r121], %r125;
	// end inline asm
	add.s32 	%r123, %r111, 48;
	// begin inline asm
	mbarrier.init.shared.b64 [%r123], %r125;
	// end inline asm
	cvt.u64.u32 	%rd13, %r111;
	cvta.shared.u64 	%rd14, %rd13;
	add.s64 	%rd12, %rd14, 64;
	// begin inline asm
	st.relaxed.cta.b32 [%rd12],%r125;
	// end inline asm
$L__BB3_2:
	ld.param.u32 	%r415, [_Z28warp_specialized_gemm_kernelILi32ELi32ELi32ELi4EEvPKfS1_Pfiii_param_5];
	barrier.sync 	0;
	and.b32  	%r4, %r3, 31;
	setp.gt.u32 	%p2, %r3, 31;
	mov.u32 	%r5, %ctaid.x;
	mov.u32 	%r6, %ctaid.y;
	add.s32 	%r127, %r415, 31;
	shr.s32 	%r128, %r127, 31;
	shr.u32 	%r129, %r128, 27;
	add.s32 	%r130, %r127, %r129;
	shr.s32 	%r7, %r130, 5;
	@%p2 bra 	$L__BB3_206;
	ld.param.u32 	%r417, [_Z28warp_specialized_gemm_kernelILi32ELi32ELi32ELi4EEvPKfS1_Pfiii_param_5];
	setp.lt.s32 	%p16, %r417, 1;
	mov.b16 	%rs48, 5;
	@%p16 bra 	$L__BB3_223;
	ld.param.u32 	%r418, [_Z28warp_specialized_gemm_kernelILi32ELi32ELi32ELi4EEvPKfS1_Pfiii_param_5];
	ld.param.u32 	%r381, [_Z28warp_specialized_gemm_kernelILi32ELi32ELi32ELi4EEvPKfS1_Pfiii_param_4];
	min.s32 	%r160, %r7, 4;
	shl.b32 	%r8, %r6, 5;
	shl.b32 	%r9, %r5, 5;
	max.s32 	%r10, %r160, 1;
	mul.lo.s32 	%r11, %r8, %r418;
	add.s32 	%r12, %r11, %r418;
	add.s32 	%r13, %r12, %r418;
	add.s32 	%r14, %r13, %r418;
	add.s32 	%r15, %r14, %r418;
	add.s32 	%r16, %r15, %r418;
	add.s32 	%r17, %r16, %r418;
	add.s32 	%r18, %r17, %r418;
	add.s32 	%r19, %r18, %r418;
	add.s32 	%r20, %r19, %r418;
	add.s32 	%r21, %r20, %r418;
	add.s32 	%r22, %r21, %r418;
	add.s32 	%r23, %r22, %r418;
	add.s32 	%r24, %r23, %r418;
	add.s32 	%r25, %r24, %r418;
	add.s32 	%r26, %r25, %r418;
	add.s32 	%r27, %r26, %r418;
	add.s32 	%r28, %r27, %r418;
	add.s32 	%r29, %r28, %r418;
	add.s32 	%r30, %r29, %r418;
	add.s32 	%r31, %r30, %r418;
	add.s32 	%r32, %r31, %r418;
	add.s32 	%r33, %r32, %r418;
	add.s32 	%r34, %r33, %r418;
	add.s32 	%r35, %r34, %r418;
	add.s32 	%r36, %r35, %r418;
	add.s32 	%r37, %r36, %r418;
	add.s32 	%r38, %r37, %r418;
	add.s32 	%r39, %r38, %r418;
	add.s32 	%r40, %r39, %r418;
	add.s32 	%r41, %r40, %r418;
	add.s32 	%r42, %r41, %r418;
	or.b32  	%r43, %r9, 1;
	or.b32  	%r44, %r9, 2;
	or.b32  	%r45, %r9, 3;
	or.b32  	%r46, %r9, 4;
	or.b32  	%r47, %r9, 5;
	or.b32  	%r48, %r9, 6;
	or.b32  	%r49, %r9, 7;
	or.b32  	%r50, %r9, 9;
	or.b32  	%r51, %r9, 12;
	or.b32  	%r52, %r9, 14;
	or.b32  	%r53, %r9, 24;
	or.b32  	%r54, %r9, 26;
	shl.b32 	%r55, %r381, 5;
	mov.b16 	%rs48, 5;
	mov.b16 	%rs38, 0;
	mov.b32 	%r483, 0;
	cvt.u64.u32 	%rd92, %r9;
$L__BB3_5:
	and.b16  	%rs33, %rs38, 255;
	mul.wide.u16 	%r164, %rs33, 16;
	cvt.u32.u16 	%r165, %rs48;
	// begin inline asm
	mov.u64 %rd24, %globaltimer;
	// end inline asm
	mov.u32 	%r166, _ZZ28warp_specialized_gemm_kernelILi32ELi32ELi32ELi4EEvPKfS1_PfiiiE10pipe_state;
	add.s32 	%r167, %r166, %r164;
	add.s32 	%r57, %r167, 8;
	and.b32  	%r58, %r165, 1;
	mov.b32 	%r484, 0;
$L__BB3_6:
	// begin inline asm
	{
	.reg .pred p;
	mbarrier.try_wait.parity.shared.b64 p, [%r57], %r58;
	selp.b32 %r168, 1, 0, p;
	}
	// end inline asm
	setp.eq.s32 	%p17, %r168, 0;
	@%p17 bra 	$L__BB3_11;
	ld.param.u32 	%r419, [_Z28warp_specialized_gemm_kernelILi32ELi32ELi32ELi4EEvPKfS1_Pfiii_param_5];
	ld.param.u32 	%r347, [_Z28warp_specialized_gemm_kernelILi32ELi32ELi32ELi4EEvPKfS1_Pfiii_param_3];
	ld.param.u64 	%rd107, [_Z28warp_specialized_gemm_kernelILi32ELi32ELi32ELi4EEvPKfS1_Pfiii_param_0];
	cvta.to.global.u64 	%rd2, %rd107;
	setp.lt.s32 	%p18, %r8, %r347;
	shl.b32 	%r486, %r483, 5;
	mov.u32 	%r171, %tid.x;
	and.b32  	%r61, %r171, 31;
	or.b32  	%r62, %r486, %r61;
	setp.lt.s32 	%p19, %r62, %r419;
	and.pred  	%p20, %p18, %p19;
	mov.f32 	%f169, 0f00000000;
	@%p20 bra 	$L__BB3_8;
	bra.uni 	$L__BB3_9;
$L__BB3_8:
	add.s32 	%r173, %r62, %r11;
	mul.wide.s32 	%rd25, %r173, 4;
	add.s64 	%rd26, %rd2, %rd25;
	ld.global.nc.f32 	%f169, [%rd26];
$L__BB3_9:
	ld.param.u32 	%r420, [_Z28warp_specialized_gemm_kernelILi32ELi32ELi32ELi4EEvPKfS1_Pfiii_param_5];
	ld.param.u32 	%r348, [_Z28warp_specialized_gemm_kernelILi32ELi32ELi32ELi4EEvPKfS1_Pfiii_param_3];
	shl.b32 	%r174, %r61, 2;
	mov.u32 	%r175, _ZZ28warp_specialized_gemm_kernelILi32ELi32ELi32ELi4EEvPKfS1_PfiiiE6smem_A;
	add.s32 	%r176, %r175, %r174;
	shl.b32 	%r177, %r483, 12;
	add.s32 	%r64, %r176, %r177;
	setp.lt.s32 	%p21, %r62, %r420;
	add.s32 	%r178, %r8, 1;
	setp.lt.s32 	%p22, %r178, %r348;
	st.shared.f32 	[%r64], %f169;
	and.pred  	%p23, %p22, %p21;
	@%p23 bra 	$L__BB3_17;
	mov.b32 	%r179, 0;
	st.shared.u32 	[%r64+128], %r179;
	bra.uni 	$L__BB3_18;
$L__BB3_11:
	setp.gt.s32 	%p216, %r484, 15;
	@%p216 bra 	$L__BB3_13;
	add.s32 	%r484, %r484, 1;
	bra.uni 	$L__BB3_6;
$L__BB3_13:
	// begin inline asm
	mov.u64 %rd102, %globaltimer;
	// end inline asm
	sub.s64 	%rd3, %rd102, %rd24;
	setp.lt.s64 	%p217, %rd3, 4000000;
	@%p217 bra 	$L__BB3_15;
	mov.b32 	%r344, 1000000;
	// begin inline asm
	nanosleep.u32 %r344;
	// end inline asm
	bra.uni 	$L__BB3_6;
$L__BB3_15:
	setp.lt.s64 	%p218, %rd3, 40000;
	@%p218 bra 	$L__BB3_6;
	shr.s64 	%rd103, %rd3, 63;
	shr.u64 	%rd104, %rd103, 62;
	add.s64 	%rd105, %rd3, %rd104;
	shr.u64 	%rd106, %rd105, 2;
	cvt.u32.u64 	%r345, %rd106;
	// begin inline asm
	nanosleep.u32 %r345;
	// end inline asm
	bra.uni 	$L__BB3_6;
$L__BB3_17:
	add.s32 	%r180, %r62, %r12;
	mul.wide.s32 	%rd27, %r180, 4;
	add.s64 	%rd28, %rd2, %rd27;
	ld.global.nc.f32 	%f106, [%rd28];
	st.shared.f32 	[%r64+128], %f106;
$L__BB3_18:
	ld.param.u32 	%r421, [_Z28warp_specialized_gemm_kernelILi32ELi32ELi32ELi4EEvPKfS1_Pfiii_param_5];
	ld.param.u32 	%r349, [_Z28warp_specialized_gemm_kernelILi32ELi32ELi32ELi4EEvPKfS1_Pfiii_param_3];
	setp.lt.s32 	%p24, %r62, %r421;
	add.s32 	%r181, %r8, 2;
	setp.lt.s32 	%p25, %r181, %r349;
	and.pred  	%p26, %p25, %p24;
	@%p26 bra 	$L__BB3_20;
	mov.b32 	%r182, 0;
	st.shared.u32 	[%r64+256], %r182;
	bra.uni 	$L__BB3_21;
$L__BB3_20:
	add.s32 	%r183, %r62, %r13;
	mul.wide.s32 	%rd29, %r183, 4;
	add.s64 	%rd30, %rd2, %rd29;
	ld.global.nc.f32 	%f107, [%rd30];
	st.shared.f32 	[%r64+256], %f107;
$L__BB3_21:
	ld.param.u32 	%r422, [_Z28warp_specialized_gemm_kernelILi32ELi32ELi32ELi4EEvPKfS1_Pfiii_param_5];
	ld.param.u32 	%r350, [_Z28warp_specialized_gemm_kernelILi32ELi32ELi32ELi4EEvPKfS1_Pfiii_param_3];
	setp.lt.s32 	%p27, %r62, %r422;
	add.s32 	%r184, %r8, 3;
	setp.lt.s32 	%p28, %r184, %r350;
	and.pred  	%p29, %p28, %p27;
	@%p29 bra 	$L__BB3_23;
	mov.b32 	%r185, 0;
	st.shared.u32 	[%r64+384], %r185;
	bra.uni 	$L__BB3_24;
$L__BB3_23:
	add.s32 	%r186, %r62, %r14;
	mul.wide.s32 	%rd31, %r186, 4;
	add.s64 	%rd32, %rd2, %rd31;
	ld.global.nc.f32 	%f108, [%rd32];
	st.shared.f32 	[%r64+384], %f108;
$L__BB3_24:
	ld.param.u32 	%r423, [_Z28warp_specialized_gemm_kernelILi32ELi32ELi32ELi4EEvPKfS1_Pfiii_param_5];
	ld.param.u32 	%r351, [_Z28warp_specialized_gemm_kernelILi32ELi32ELi32ELi4EEvPKfS1_Pfiii_param_3];
	setp.lt.s32 	%p30, %r62, %r423;
	add.s32 	%r187, %r8, 4;
	setp.lt.s32 	%p31, %r187, %r351;
	and.pred  	%p32, %p31, %p30;
	@%p32 bra 	$L__BB3_26;
	mov.b32 	%r188, 0;
	st.shared.u32 	[%r64+512], %r188;
	bra.uni 	$L__BB3_27;
$L__BB3_26:
	add.s32 	%r189, %r62, %r15;
	mul.wide.s32 	%rd33, %r189, 4;
	add.s64 	%rd34, %rd2, %rd33;
	ld.global.nc.f32 	%f109, [%rd34];
	st.shared.f32 	[%r64+512], %f109;
$L__BB3_27:
	ld.param.u32 	%r424, [_Z28warp_specialized_gemm_kernelILi32ELi32ELi32ELi4EEvPKfS1_Pfiii_param_5];
	ld.param.u32 	%r352, [_Z28warp_specialized_gemm_kernelILi32ELi32ELi32ELi4EEvPKfS1_Pfiii_param_3];
	setp.lt.s32 	%p33, %r62, %r424;
	add.s32 	%r190, %r8, 5;
	setp.lt.s32 	%p34, %r190, %r352;
	and.pred  	%p35, %p34, %p33;
	@%p35 bra 	$L__BB3_29;
	mov.b32 	%r191, 0;
	st.shared.u32 	[%r64+640], %r191;
	bra.uni 	$L__BB3_30;
$L__BB3_29:
	add.s32 	%r192, %r62, %r16;
	mul.wide.s32 	%rd35, %r192, 4;
	add.s64 	%rd36, %rd2, %rd35;
	ld.global.nc.f32 	%f110, [%rd36];
	st.shared.f32 	[%r64+640], %f110;
$L__BB3_30:
	ld.param.u32 	%r425, [_Z28warp_specialized_gemm_kernelILi32ELi32ELi32ELi4EEvPKfS1_Pfiii_param_5];
	ld.param.u32 	%r353, [_Z28warp_specialized_gemm_kernelILi32ELi32ELi32ELi4EEvPKfS1_Pfiii_param_3];
	setp.lt.s32 	%p36, %r62, %r425;
	add.s32 	%r193, %r8, 6;
	setp.lt.s32 	%p37, %r193, %r353;
	and.pred  	%p38, %p37, %p36;
	@%p38 bra 	$L__BB3_32;
	mov.b32 	%r194, 0;
	st.shared.u32 	[%r64+768], %r194;
	bra.uni 	$L__BB3_33;
$L__BB3_32:
	add.s32 	%r195, %r62, %r17;
	mul.wide.s32 	%rd37, %r195, 4;
	add.s64 	%rd38, %rd2, %rd37;
	ld.global.nc.f32 	%f111, [%rd38];
	st.shared.f32 	[%r64+768], %f111;
$L__BB3_33:
	ld.param.u32 	%r426, [_Z28warp_specialized_gemm_kernelILi32ELi32ELi32ELi4EEvPKfS1_Pfiii_param_5];
	ld.param.u32 	%r354, [_Z28warp_specialized_gemm_kernelILi32ELi32ELi32ELi4EEvPKfS1_Pfiii_param_3];
	setp.lt.s32 	%p39, %r62, %r426;
	add.s32 	%r196, %r8, 7;
	setp.lt.s32 	%p40, %r196, %r354;
	and.pred  	%p41, %p40, %p39;
	@%p41 bra 	$L__BB3_35;
	mov.b32 	%r197, 0;
	st.shared.u32 	[%r64+896], %r197;
	bra.uni 	$L__BB3_36;
$L__BB3_35:
	add.s32 	%r198, %r62, %r18;
	mul.wide.s32 	%rd39, %r198, 4;
	add.s64 	%rd40, %rd2, %rd39;
	ld.global.nc.f32 	%f112, [%rd40];
	st.shared.f32 	[%r64+896], %f112;
$L__BB3_36:
	ld.param.u32 	%r427, [_Z28warp_specialized_gemm_kernelILi32ELi32ELi32ELi4EEvPKfS1_Pfiii_param_5];
	ld.param.u32 	%r355, [_Z28warp_specialized_gemm_kernelILi32ELi32ELi32ELi4EEvPKfS1_Pfiii_param_3];
	setp.lt.s32 	%p42, %r62, %r427;
	add.s32 	%r199, %r8, 8;
	setp.lt.s32 	%p43, %r199, %r355;
	and.pred  	%p44, %p43, %p42;
	@%p44 bra 	$L__BB3_38;
	mov.b32 	%r200, 0;
	st.shared.u32 	[%r64+1024], %r200;
	bra.uni 	$L__BB3_39;
$L__BB3_38:
	add.s32 	%r201, %r62, %r19;
	mul.wide.s32 	%rd41, %r201, 4;
	add.s64 	%rd42, %rd2, %rd41;
	ld.global.nc.f32 	%f113, [%rd42];
	st.shared.f32 	[%r64+1024], %f113;
$L__BB3_39:
	ld.param.u32 	%r428, [_Z28warp_specialized_gemm_kernelILi32ELi32ELi32ELi4EEvPKfS1_Pfiii_param_5];
	ld.param.u32 	%r356, [_Z28warp_specialized_gemm_kernelILi32ELi32ELi32ELi4EEvPKfS1_Pfiii_param_3];
	setp.lt.s32 	%p45, %r62, %r428;
	add.s32 	%r202, %r8, 9;
	setp.lt.s32 	%p46, %r202, %r356;
	and.pred  	%p47, %p46, %p45;
	@%p47 bra 	$L__BB3_41;
	mov.b32 	%r203, 0;
	st.shared.u32 	[%r64+1152], %r203;
	bra.uni 	$L__BB3_42;
$L__BB3_41:
	add.s32 	%r204, %r62, %r20;
	mul.wide.s32 	%rd43, %r204, 4;
	add.s64 	%rd44, %rd2, %rd43;
	ld.global.nc.f32 	%f114, [%rd44];
	st.shared.f32 	[%r64+1152], %f114;
$L__BB3_42:
	ld.param.u32 	%r429, [_Z28warp_specialized_gemm_kernelILi32ELi32ELi32ELi4EEvPKfS1_Pfiii_param_5];
	ld.param.u32 	%r357, [_Z28warp_specialized_gemm_kernelILi32ELi32ELi32ELi4EEvPKfS1_Pfiii_param_3];
	setp.lt.s32 	%p48, %r62, %r429;
	add.s32 	%r205, %r8, 10;
	setp.lt.s32 	%p49, %r205, %r357;
	and.pred  	%p50, %p49, %p48;
	@%p50 bra 	$L__BB3_44;
	mov.b32 	%r206, 0;
	st.shared.u32 	[%r64+1280], %r206;
	bra.uni 	$L__BB3_45;
$L__BB3_44:
	add.s32 	%r207, %r62, %r21;
	mul.wide.s32 	%rd45, %r207, 4;
	add.s64 	%rd46, %rd2, %rd45;
	ld.global.nc.f32 	%f115, [%rd46];
	st.shared.f32 	[%r64+1280], %f115;
$L__BB3_45:
	ld.param.u32 	%r430, [_Z28warp_specialized_gemm_kernelILi32ELi32ELi32ELi4EEvPKfS1_Pfiii_param_5];
	ld.param.u32 	%r358, [_Z28warp_specialized_gemm_kernelILi32ELi32ELi32ELi4EEvPKfS1_Pfiii_param_3];
	setp.lt.s32 	%p51, %r62, %r430;
	add.s32 	%r208, %r8, 11;
	setp.lt.s32 	%p52, %r208, %r358;
	and.pred  	%p53, %p52, %p51;
	@%p53 bra 	$L__BB3_47;
	mov.b32 	%r209, 0;
	st.shared.u32 	[%r64+1408], %r209;
	bra.uni 	$L__BB3_48;
$L__BB3_47:
	add.s32 	%r210, %r62, %r22;
	mul.wide.s32 	%rd47, %r210, 4;
	add.s64 	%rd48, %rd2, %rd47;
	ld.global.nc.f32 	%f116, [%rd48];
	st.shared.f32 	[%r64+1408], %f116;
$L__BB3_48:
	ld.param.u32 	%r431, [_Z28warp_specialized_gemm_kernelILi32ELi32ELi32ELi4EEvPKfS1_Pfiii_param_5];
	ld.param.u32 	%r359, [_Z28warp_specialized_gemm_kernelILi32ELi32ELi32ELi4EEvPKfS1_Pfiii_param_3];
	setp.lt.s32 	%p54, %r62, %r431;
	add.s32 	%r211, %r8, 12;
	setp.lt.s32 	%p55, %r211, %r359;
	and.pred  	%p56, %p55, %p54;
	@%p56 bra 	$L__BB3_50;
	mov.b32 	%r212, 0;
	st.shared.u32 	[%r64+1536], %r212;
	bra.uni 	$L__BB3_51;
$L__BB3_50:
	add.s32 	%r213, %r62, %r23;
	mul.wide.s32 	%rd49, %r213, 4;
	add.s64 	%rd50, %rd2, %rd49;
	ld.global.nc.f32 	%f117, [%rd50];
	st.shared.f32 	[%r64+1536], %f117;
$L__BB3_51:
	ld.param.u32 	%r432, [_Z28warp_specialized_gemm_kernelILi32ELi32ELi32ELi4EEvPKfS1_Pfiii_param_5];
	ld.param.u32 	%r360, [_Z28warp_specialized_gemm_kernelILi32ELi32ELi32ELi4EEvPKfS1_Pfiii_param_3];
	setp.lt.s32 	%p57, %r62, %r432;
	add.s32 	%r214, %r8, 13;
	setp.lt.s32 	%p58, %r214, %r360;
	and.pred  	%p59, %p58, %p57;
	@%p59 bra 	$L__BB3_53;
	mov.b32 	%r215, 0;
	st.shared.u32 	[%r64+1664], %r215;
	bra.uni 	$L__BB3_54;
$L__BB3_53:
	add.s32 	%r216, %r62, %r24;
	mul.wide.s32 	%rd51, %r216, 4;
	add.s64 	%rd52, %rd2, %rd51;
	ld.global.nc.f32 	%f118, [%rd52];
	st.shared.f32 	[%r64+1664], %f118;
$L__BB3_54:
	ld.param.u32 	%r433, [_Z28warp_specialized_gemm_kernelILi32ELi32ELi32ELi4EEvPKfS1_Pfiii_param_5];
	ld.param.u32 	%r361, [_Z28warp_specialized_gemm_kernelILi32ELi32ELi32ELi4EEvPKfS1_Pfiii_param_3];
	setp.lt.s32 	%p60, %r62, %r433;
	add.s32 	%r217, %r8, 14;
	setp.lt.s32 	%p61, %r217, %r361;
	and.pred  	%p62, %p61, %p60;
	@%p62 bra 	$L__BB3_56;
	mov.b32 	%r218, 0;
	st.shared.u32 	[%r64+1792], %r218;
	bra.uni 	$L__BB3_57;
$L__BB3_56:
	add.s32 	%r219, %r62, %r25;
	mul.wide.s32 	%rd53, %r219, 4;
	add.s64 	%rd54, %rd2, %rd53;
	ld.global.nc.f32 	%f119, [%rd54];
	st.shared.f32 	[%r64+1792], %f119;
$L__BB3_57:
	ld.param.u32 	%r434, [_Z28warp_specialized_gemm_kernelILi32ELi32ELi32ELi4EEvPKfS1_Pfiii_param_5];
	ld.param.u32 	%r362, [_Z28warp_specialized_gemm_kernelILi32ELi32ELi32ELi4EEvPKfS1_Pfiii_param_3];
	setp.lt.s32 	%p63, %r62, %r434;
	add.s32 	%r220, %r8, 15;
	setp.lt.s32 	%p64, %r220, %r362;
	and.pred  	%p65, %p64, %p63;
	@%p65 bra 	$L__BB3_59;
	mov.b32 	%r221, 0;
	st.shared.u32 	[%r64+1920], %r221;
	bra.uni 	$L__BB3_60;
$L__BB3_59:
	add.s32 	%r222, %r62, %r26;
	mul.wide.s32 	%rd55, %r222, 4;
	add.s64 	%rd56, %rd2, %rd55;
	ld.global.nc.f32 	%f120, [%rd56];
	st.shared.f32 	[%r64+1920], %f120;
$L__BB3_60:
	ld.param.u32 	%r435, [_Z28warp_specialized_gemm_kernelILi32ELi32ELi32ELi4EEvPKfS1_Pfiii_param_5];
	ld.param.u32 	%r363, [_Z28warp_specialized_gemm_kernelILi32ELi32ELi32ELi4EEvPKfS1_Pfiii_param_3];
	setp.lt.s32 	%p66, %r62, %r435;
	add.s32 	%r223, %r8, 16;
	setp.lt.s32 	%p67, %r223, %r363;
	and.pred  	%p68, %p67, %p66;
	@%p68 bra 	$L__BB3_62;
	mov.b32 	%r224, 0;
	st.shared.u32 	[%r64+2048], %r224;
	bra.uni 	$L__BB3_63;
$L__BB3_62:
	add.s32 	%r225, %r62, %r27;
	mul.wide.s32 	%rd57, %r225, 4;
	add.s64 	%rd58, %rd2, %rd57;
	ld.global.nc.f32 	%f121, [%rd58];
	st.shared.f32 	[%r64+2048], %f121;
$L__BB3_63:
	ld.param.u32 	%r436, [_Z28warp_specialized_gemm_kernelILi32ELi32ELi32ELi4EEvPKfS1_Pfiii_param_5];
	ld.param.u32 	%r364, [_Z28warp_specialized_gemm_kernelILi32ELi32ELi32ELi4EEvPKfS1_Pfiii_param_3];
	setp.lt.s32 	%p69, %r62, %r436;
	add.s32 	%r226, %r8, 17;
	setp.lt.s32 	%p70, %r226, %r364;
	and.pred  	%p71, %p70, %p69;
	@%p71 bra 	$L__BB3_65;
	mov.b32 	%r227, 0;
	st.shared.u32 	[%r64+2176], %r227;
	bra.uni 	$L__BB3_66;
$L__BB3_65:
	add.s32 	%r228, %r62, %r28;
	mul.wide.s32 	%rd59, %r228, 4;
	add.s64 	%rd60, %rd2, %rd59;
	ld.global.nc.f32 	%f122, [%rd60];
	st.shared.f32 	[%r64+2176], %f122;
$L__BB3_66:
	ld.param.u32 	%r437, [_Z28warp_specialized_gemm_kernelILi32ELi32ELi32ELi4EEvPKfS1_Pfiii_param_5];
	ld.param.u32 	%r365, [_Z28warp_specialized_gemm_kernelILi32ELi32ELi32ELi4EEvPKfS1_Pfiii_param_3];
	setp.lt.s32 	%p72, %r62, %r437;
	add.s32 	%r229, %r8, 18;
	setp.lt.s32 	%p73, %r229, %r365;
	and.pred  	%p74, %p73, %p72;
	@%p74 bra 	$L__BB3_68;
	mov.b32 	%r230, 0;
	st.shared.u32 	[%r64+2304], %r230;
	bra.uni 	$L__BB3_69;
$L__BB3_68:
	add.s32 	%r231, %r62, %r29;
	mul.wide.s32 	%rd61, %r231, 4;
	add.s64 	%rd62, %rd2, %rd61;
	ld.global.nc.f32 	%f123, [%rd62];
	st.shared.f32 	[%r64+2304], %f123;
$L__BB3_69:
	ld.param.u32 	%r438, [_Z28warp_specialized_gemm_kernelILi32ELi32ELi32ELi4EEvPKfS1_Pfiii_param_5];
	ld.param.u32 	%r366, [_Z28warp_specialized_gemm_kernelILi32ELi32ELi32ELi4EEvPKfS1_Pfiii_param_3];
	setp.lt.s32 	%p75, %r62, %r438;
	add.s32 	%r232, %r8, 19;
	setp.lt.s32 	%p76, %r232, %r366;
	and.pred  	%p77, %p76, %p75;
	@%p77 bra 	$L__BB3_71;
	mov.b32 	%r233, 0;
	st.shared.u32 	[%r64+2432], %r233;
	bra.uni 	$L__BB3_72;
$L__BB3_71:
	add.s32 	%r234, %r62, %r30;
	mul.wide.s32 	%rd63, %r234, 4;
	add.s64 	%rd64, %rd2, %rd63;
	ld.global.nc.f32 	%f124, [%rd64];
	st.shared.f32 	[%r64+2432], %f124;
$L__BB3_72:
	ld.param.u32 	%r439, [_Z28warp_specialized_gemm_kernelILi32ELi32ELi32ELi4EEvPKfS1_Pfiii_param_5];
	ld.param.u32 	%r367, [_Z28warp_specialized_gemm_kernelILi32ELi32ELi32ELi4EEvPKfS1_Pfiii_param_3];
	setp.lt.s32 	%p78, %r62, %r439;
	add.s32 	%r235, %r8, 20;
	setp.lt.s32 	%p79, %r235, %r367;
	and.pred  	%p80, %p79, %p78;
	@%p80 bra 	$L__BB3_74;
	mov.b32 	%r236, 0;
	st.shared.u32 	[%r64+2560], %r236;
	bra.uni 	$L__BB3_75;
$L__BB3_74:
	add.s32 	%r237, %r62, %r31;
	mul.wide.s32 	%rd65, %r237, 4;
	add.s64 	%rd66, %rd2, %rd65;
	ld.global.nc.f32 	%f125, [%rd66];
	st.shared.f32 	[%r64+2560], %f125;
$L__BB3_75:
	ld.param.u32 	%r440, [_Z28warp_specialized_gemm_kernelILi32ELi32ELi32ELi4EEvPKfS1_Pfiii_param_5];
	ld.param.u32 	%r368, [_Z28warp_specialized_gemm_kernelILi32ELi32ELi32ELi4EEvPKfS1_Pfiii_param_3];
	setp.lt.s32 	%p81, %r62, %r440;
	add.s32 	%r238, %r8, 21;
	setp.lt.s32 	%p82, %r238, %r368;
	and.pred  	%p83, %p82, %p81;
	@%p83 bra 	$L__BB3_77;
	mov.b32 	%r239, 0;
	st.shared.u32 	[%r64+2688], %r239;
	bra.uni 	$L__BB3_78;
$L__BB3_77:
	add.s32 	%r240, %r62, %r32;
	mul.wide.s32 	%rd67, %r240, 4;
	add.s64 	%rd68, %rd2, %rd67;
	ld.global.nc.f32 	%f126, [%rd68];
	st.shared.f32 	[%r64+2688], %f126;
$L__BB3_78:
	ld.param.u32 	%r441, [_Z28warp_specialized_gemm_kernelILi32ELi32ELi32ELi4EEvPKfS1_Pfiii_param_5];
	ld.param.u32 	%r369, [_Z28warp_specialized_gemm_kernelILi32ELi32ELi32ELi4EEvPKfS1_Pfiii_param_3];
	setp.lt.s32 	%p84, %r62, %r441;
	add.s32 	%r241, %r8, 22;
	setp.lt.s32 	%p85, %r241, %r369;
	and.pred  	%p86, %p85, %p84;
	@%p86 bra 	$L__BB3_80;
	mov.b32 	%r242, 0;
	st.shared.u32 	[%r64+2816], %r242;
	bra.uni 	$L__BB3_81;
$L__BB3_80:
	add.s32 	%r243, %r62, %r33;
	mul.wide.s32 	%rd69, %r243, 4;
	add.s64 	%rd70, %rd2, %rd69;
	ld.global.nc.f32 	%f127, [%rd70];
	st.shared.f32 	[%r64+2816], %f127;
$L__BB3_81:
	ld.param.u32 	%r442, [_Z28warp_specialized_gemm_kernelILi32ELi32ELi32ELi4EEvPKfS1_Pfiii_param_5];
	ld.param.u32 	%r370, [_Z28warp_specialized_gemm_kernelILi32ELi32ELi32ELi4EEvPKfS1_Pfiii_param_3];
	setp.lt.s32 	%p87, %r62, %r442;
	add.s32 	%r244, %r8, 23;
	setp.lt.s32 	%p88, %r244, %r370;
	and.pred  	%p89, %p88, %p87;
	@%p89 bra 	$L__BB3_83;
	mov.b32 	%r245, 0;
	st.shared.u32 	[%r64+2944], %r245;
	bra.uni 	$L__BB3_84;
$L__BB3_83:
	add.s32 	%r246, %r62, %r34;
	mul.wide.s32 	%rd71, %r246, 4;
	add.s64 	%rd72, %rd2, %rd71;
	ld.global.nc.f32 	%f128, [%rd72];
	st.shared.f32 	[%r64+2944], %f128;
$L__BB3_84:
	ld.param.u32 	%r443, [_Z28warp_specialized_gemm_kernelILi32ELi32ELi32ELi4EEvPKfS1_Pfiii_param_5];
	ld.param.u32 	%r371, [_Z28warp_specialized_gemm_kernelILi32ELi32ELi32ELi4EEvPKfS1_Pfiii_param_3];
	setp.lt.s32 	%p90, %r62, %r443;
	add.s32 	%r247, %r8, 24;
	setp.lt.s32 	%p91, %r247, %r371;
	and.pred  	%p92, %p91, %p90;
	@%p92 bra 	$L__BB3_86;
	mov.b32 	%r248, 0;
	st.shared.u32 	[%r64+3072], %r248;
	bra.uni 	$L__BB3_87;
$L__BB3_86:
	add.s32 	%r249, %r62, %r35;
	mul.wide.s32 	%rd73, %r249, 4;
	add.s64 	%rd74, %rd2, %rd73;
	ld.global.nc.f32 	%f129, [%rd74];
	st.shared.f32 	[%r64+3072], %f129;
$L__BB3_87:
	ld.param.u32 	%r444, [_Z28warp_specialized_gemm_kernelILi32ELi32ELi32ELi4EEvPKfS1_Pfiii_param_5];
	ld.param.u32 	%r372, [_Z28warp_specialized_gemm_kernelILi32ELi32ELi32ELi4EEvPKfS1_Pfiii_param_3];
	setp.lt.s32 	%p93, %r62, %r444;
	add.s32 	%r250, %r8, 25;
	setp.lt.s32 	%p94, %r250, %r372;
	and.pred  	%p95, %p94, %p93;
	@%p95 bra 	$L__BB3_89;
	mov.b32 	%r251, 0;
	st.shared.u32 	[%r64+3200], %r251;
	bra.uni 	$L__BB3_90;
$L__BB3_89:
	add.s32 	%r252, %r62, %r36;
	mul.wide.s32 	%rd75, %r252, 4;
	add.s64 	%rd76, %rd2, %rd75;
	ld.global.nc.f32 	%f130, [%rd76];
	st.shared.f32 	[%r64+3200], %f130;
$L__BB3_90:
	ld.param.u32 	%r445, [_Z28warp_specialized_gemm_kernelILi32ELi32ELi32ELi4EEvPKfS1_Pfiii_param_5];
	ld.param.u32 	%r373, [_Z28warp_specialized_gemm_kernelILi32ELi32ELi32ELi4EEvPKfS1_Pfiii_param_3];
	setp.lt.s32 	%p96, %r62, %r445;
	add.s32 	%r253, %r8, 26;
	setp.lt.s32 	%p97, %r253, %r373;
	and.pred  	%p98, %p97, %p96;
	@%p98 bra 	$L__BB3_92;
	mov.b32 	%r254, 0;
	st.shared.u32 	[%r64+3328], %r254;
	bra.uni 	$L__BB3_93;
$L__BB3_92:
	add.s32 	%r255, %r62, %r37;
	mul.wide.s32 	%rd77, %r255, 4;
	add.s64 	%rd78, %rd2, %rd77;
	ld.global.nc.f32 	%f131, [%rd78];
	st.shared.f32 	[%r64+3328], %f131;
$L__BB3_93:
	ld.param.u32 	%r446, [_Z28warp_specialized_gemm_kernelILi32ELi32ELi32ELi4EEvPKfS1_Pfiii_param_5];
	ld.param.u32 	%r374, [_Z28warp_specialized_gemm_kernelILi32ELi32ELi32ELi4EEvPKfS1_Pfiii_param_3];
	setp.lt.s32 	%p99, %r62, %r446;
	add.s32 	%r256, %r8, 27;
	setp.lt.s32 	%p100, %r256, %r374;
	and.pred  	%p101, %p100, %p99;
	@%p101 bra 	$L__BB3_95;
	mov.b32 	%r257, 0;
	st.shared.u32 	[%r64+3456], %r257;
	bra.uni 	$L__BB3_96;
$L__BB3_95:
	add.s32 	%r258, %r62, %r38;
	mul.wide.s32 	%rd79, %r258, 4;
	add.s64 	%rd80, %rd2, %rd79;
	ld.global.nc.f32 	%f132, [%rd80];
	st.shared.f32 	[%r64+3456], %f132;
$L__BB3_96:
	ld.param.u32 	%r447, [_Z28warp_specialized_gemm_kernelILi32ELi32ELi32ELi4EEvPKfS1_Pfiii_param_5];
	ld.param.u32 	%r375, [_Z28warp_specialized_gemm_kernelILi32ELi32ELi32ELi4EEvPKfS1_Pfiii_param_3];
	setp.lt.s32 	%p102, %r62, %r447;
	add.s32 	%r259, %r8, 28;
	setp.lt.s32 	%p103, %r259, %r375;
	and.pred  	%p104, %p103, %p102;
	@%p104 bra 	$L__BB3_98;
	mov.b32 	%r260, 0;
	st.shared.u32 	[%r64+3584], %r260;
	bra.uni 	$L__BB3_99;
$L__BB3_98:
	add.s32 	%r261, %r62, %r39;
	mul.wide.s32 	%rd81, %r261, 4;
	add.s64 	%rd82, %rd2, %rd81;
	ld.global.nc.f32 	%f133, [%rd82];
	st.shared.f32 	[%r64+3584], %f133;
$L__BB3_99:
	ld.param.u32 	%r448, [_Z28warp_specialized_gemm_kernelILi32ELi32ELi32ELi4EEvPKfS1_Pfiii_param_5];
	ld.param.u32 	%r376, [_Z28warp_specialized_gemm_kernelILi32ELi32ELi32ELi4EEvPKfS1_Pfiii_param_3];
	setp.lt.s32 	%p105, %r62, %r448;
	add.s32 	%r262, %r8, 29;
	setp.lt.s32 	%p106, %r262, %r376;
	and.pred  	%p107, %p106, %p105;
	@%p107 bra 	$L__BB3_101;
	mov.b32 	%r263, 0;
	st.shared.u32 	[%r64+3712], %r263;
	bra.uni 	$L__BB3_102;
$L__BB3_101:
	add.s32 	%r264, %r62, %r40;
	mul.wide.s32 	%rd83, %r264, 4;
	add.s64 	%rd84, %rd2, %rd83;
	ld.global.nc.f32 	%f134, [%rd84];
	st.shared.f32 	[%r64+3712], %f134;
$L__BB3_102:
	ld.param.u32 	%r449, [_Z28warp_specialized_gemm_kernelILi32ELi32ELi32ELi4EEvPKfS1_Pfiii_param_5];
	ld.param.u32 	%r377, [_Z28warp_specialized_gemm_kernelILi32ELi32ELi32ELi4EEvPKfS1_Pfiii_param_3];
	setp.lt.s32 	%p108, %r62, %r449;
	add.s32 	%r265, %r8, 30;
	setp.lt.s32 	%p109, %r265, %r377;
	and.pred  	%p110, %p109, %p108;
	@%p110 bra 	$L__BB3_104;
	mov.b32 	%r266, 0;
	st.shared.u32 	[%r64+3840], %r266;
	bra.uni 	$L__BB3_105;
$L__BB3_104:
	add.s32 	%r267, %r62, %r41;
	mul.wide.s32 	%rd85, %r267, 4;
	add.s64 	%rd86, %rd2, %rd85;
	ld.global.nc.f32 	%f135, [%rd86];
	st.shared.f32 	[%r64+3840], %f135;
$L__BB3_105:
	ld.param.u32 	%r450, [_Z28warp_specialized_gemm_kernelILi32ELi32ELi32ELi4EEvPKfS1_Pfiii_param_5];
	ld.param.u32 	%r378, [_Z28warp_specialized_gemm_kernelILi32ELi32ELi32ELi4EEvPKfS1_Pfiii_param_3];
	setp.lt.s32 	%p111, %r62, %r450;
	add.s32 	%r268, %r8, 31;
	setp.lt.s32 	%p112, %r268, %r378;
	and.pred  	%p113, %p112, %p111;
	@%p113 bra 	$L__BB3_107;
	mov.b32 	%r269, 0;
	st.shared.u32 	[%r64+3968], %r269;
	bra.uni 	$L__BB3_108;
$L__BB3_107:
	add.s32 	%r270, %r62, %r42;
	mul.wide.s32 	%rd87, %r270, 4;
	add.s64 	%rd88, %rd2, %rd87;
	ld.global.nc.f32 	%f136, [%rd88];
	st.shared.f32 	[%r64+3968], %f136;
$L__BB3_108:
	mov.u32 	%r273, _ZZ28warp_specialized_gemm_kernelILi32ELi32ELi32ELi4EEvPKfS1_PfiiiE6smem_B;
	add.s32 	%r65, %r273, %r177;
	mul.lo.s32 	%r488, %r55, %r483;
	add.s32 	%r487, %r9, %r488;
	mov.b32 	%r485, 64;
$L__BB3_109:
	ld.param.u32 	%r451, [_Z28warp_specialized_gemm_kernelILi32ELi32ELi32ELi4EEvPKfS1_Pfiii_param_5];
	ld.param.u32 	%r382, [_Z28warp_specialized_gemm_kernelILi32ELi32ELi32ELi4EEvPKfS1_Pfiii_param_4];
	ld.param.u64 	%rd108, [_Z28warp_specialized_gemm_kernelILi32ELi32ELi32ELi4EEvPKfS1_Pfiii_param_1];
	cvta.to.global.u64 	%rd4, %rd108;
	setp.ge.s32 	%p114, %r9, %r382;
	setp.ge.s32 	%p115, %r486, %r451;
	mov.f32 	%f170, 0f00000000;
	or.pred  	%p116, %p115, %p114;
	@%p116 bra 	$L__BB3_111;
	mul.wide.s32 	%rd89, %r487, 4;
	add.s64 	%rd90, %rd4, %rd89;
	ld.global.nc.f32 	%f170, [%rd90];
$L__BB3_111:
	ld.param.u32 	%r452, [_Z28warp_specialized_gemm_kernelILi32ELi32ELi32ELi4EEvPKfS1_Pfiii_param_5];
	ld.param.u32 	%r383, [_Z28warp_specialized_gemm_kernelILi32ELi32ELi32ELi4EEvPKfS1_Pfiii_param_4];
	add.s32 	%r72, %r65, %r485;
	setp.lt.s32 	%p117, %r486, %r452;
	setp.lt.s32 	%p118, %r43, %r383;
	st.shared.f32 	[%r72+-64], %f170;
	and.pred  	%p119, %p117, %p118;
	cvt.s64.s32 	%rd91, %r488;
	add.s64 	%rd93, %rd92, %rd91;
	shl.b64 	%rd94, %rd93, 2;
	add.s64 	%rd5, %rd4, %rd94;
	@%p119 bra 	$L__BB3_113;
	mov.b32 	%r274, 0;
	st.shared.u32 	[%r72+-60], %r274;
	bra.uni 	$L__BB3_114;
$L__BB3_113:
	ld.global.nc.f32 	%f138, [%rd5+4];
	st.shared.f32 	[%r72+-60], %f138;
$L__BB3_114:
	ld.param.u32 	%r453, [_Z28warp_specialized_gemm_kernelILi32ELi32ELi32ELi4EEvPKfS1_Pfiii_param_5];
	ld.param.u32 	%r384, [_Z28warp_specialized_gemm_kernelILi32ELi32ELi32ELi4EEvPKfS1_Pfiii_param_4];
	setp.lt.s32 	%p120, %r486, %r453;
	setp.lt.s32 	%p121, %r44, %r384;
	and.pred  	%p122, %p120, %p121;
	@%p122 bra 	$L__BB3_116;
	mov.b32 	%r275, 0;
	st.shared.u32 	[%r72+-56], %r275;
	bra.uni 	$L__BB3_117;
$L__BB3_116:
	ld.global.nc.f32 	%f139, [%rd5+8];
	st.shared.f32 	[%r72+-56], %f139;
$L__BB3_117:
	ld.param.u32 	%r454, [_Z28warp_specialized_gemm_kernelILi32ELi32ELi32ELi4EEvPKfS1_Pfiii_param_5];
	ld.param.u32 	%r385, [_Z28warp_specialized_gemm_kernelILi32ELi32ELi32ELi4EEvPKfS1_Pfiii_param_4];
	setp.lt.s32 	%p123, %r486, %r454;
	setp.lt.s32 	%p124, %r45, %r385;
	and.pred  	%p125, %p123, %p124;
	@%p125 bra 	$L__BB3_119;
	mov.b32 	%r276, 0;
	st.shared.u32 	[%r72+-52], %r276;
	bra.uni 	$L__BB3_120;
$L__BB3_119:
	ld.global.nc.f32 	%f140, [%rd5+12];
	st.shared.f32 	[%r72+-52], %f140;
$L__BB3_120:
	ld.param.u32 	%r455, [_Z28warp_specialized_gemm_kernelILi32ELi32ELi32ELi4EEvPKfS1_Pfiii_param_5];
	ld.param.u32 	%r386, [_Z28warp_specialized_gemm_kernelILi32ELi32ELi32ELi4EEvPKfS1_Pfiii_param_4];
	setp.lt.s32 	%p126, %r486, %r455;
	setp.lt.s32 	%p127, %r46, %r386;
	and.pred  	%p128, %p126, %p127;
	@%p128 bra 	$L__BB3_122;
	mov.b32 	%r277, 0;
	st.shared.u32 	[%r72+-48], %r277;
	bra.uni 	$L__BB3_123;
$L__BB3_122:
	ld.global.nc.f32 	%f141, [%rd5+16];
	st.shared.f32 	[%r72+-48], %f141;
$L__BB3_123:
	ld.param.u32 	%r456, [_Z28warp_specialized_gemm_kernelILi32ELi32ELi32ELi4EEvPKfS1_Pfiii_param_5];
	ld.param.u32 	%r387, [_Z28warp_specialized_gemm_kernelILi32ELi32ELi32ELi4EEvPKfS1_Pfiii_param_4];
	setp.lt.s32 	%p129, %r486, %r456;
	setp.lt.s32 	%p130, %r47, %r387;
	and.pred  	%p131, %p129, %p130;
	@%p131 bra 	$L__BB3_125;
	mov.b32 	%r278, 0;
	st.shared.u32 	[%r72+-44], %r278;
	bra.uni 	$L__BB3_126;
$L__BB3_125:
	ld.global.nc.f32 	%f142, [%rd5+20];
	st.shared.f32 	[%r72+-44], %f142;
$L__BB3_126:
	ld.param.u32 	%r457, [_Z28warp_specialized_gemm_kernelILi32ELi32ELi32ELi4EEvPKfS1_Pfiii_param_5];
	ld.param.u32 	%r388, [_Z28warp_specialized_gemm_kernelILi32ELi32ELi32ELi4EEvPKfS1_Pfiii_param_4];
	setp.lt.s32 	%p132, %r486, %r457;
	setp.lt.s32 	%p133, %r48, %r388;
	and.pred  	%p134, %p132, %p133;
	@%p134 bra 	$L__BB3_128;
	mov.b32 	%r279, 0;
	st.shared.u32 	[%r72+-40], %r279;
	bra.uni 	$L__BB3_129;
$L__BB3_128:
	ld.global.nc.f32 	%f143, [%rd5+24];
	st.shared.f32 	[%r72+-40], %f143;
$L__BB3_129:
	ld.param.u32 	%r458, [_Z28warp_specialized_gemm_kernelILi32ELi32ELi32ELi4EEvPKfS1_Pfiii_param_5];
	ld.param.u32 	%r389, [_Z28warp_specialized_gemm_kernelILi32ELi32ELi32ELi4EEvPKfS1_Pfiii_param_4];
	setp.lt.s32 	%p135, %r486, %r458;
	setp.lt.s32 	%p136, %r49, %r389;
	and.pred  	%p137, %p135, %p136;
	@%p137 bra 	$L__BB3_131;
	mov.b32 	%r280, 0;
	st.shared.u32 	[%r72+-36], %r280;
	bra.uni 	$L__BB3_132;
$L__BB3_131:
	ld.global.nc.f32 	%f144, [%rd5+28];
	st.shared.f32 	[%r72+-36], %f144;
$L__BB3_132:
	ld.param.u32 	%r459, [_Z28warp_specialized_gemm_kernelILi32ELi32ELi32ELi4EEvPKfS1_Pfiii_param_5];
	ld.param.u32 	%r390, [_Z28warp_specialized_gemm_kernelILi32ELi32ELi32ELi4EEvPKfS1_Pfiii_param_4];
	setp.lt.s32 	%p138, %r486, %r459;
	add.s32 	%r281, %r9, 8;
	setp.lt.s32 	%p139, %r281, %r390;
	and.pred  	%p140, %p138, %p139;
	@%p140 bra 	$L__BB3_134;
	mov.b32 	%r282, 0;
	st.shared.u32 	[%r72+-32], %r282;
	bra.uni 	$L__BB3_135;
$L__BB3_134:
	ld.global.nc.f32 	%f145, [%rd5+32];
	st.shared.f32 	[%r72+-32], %f145;
$L__BB3_135:
	ld.param.u32 	%r460, [_Z28warp_specialized_gemm_kernelILi32ELi32ELi32ELi4EEvPKfS1_Pfiii_param_5];
	ld.param.u32 	%r391, [_Z28warp_specialized_gemm_kernelILi32ELi32ELi32ELi4EEvPKfS1_Pfiii_param_4];
	setp.lt.s32 	%p141, %r486, %r460;
	setp.lt.s32 	%p142, %r50, %r391;
	and.pred  	%p143, %p141, %p142;
	@%p143 bra 	$L__BB3_137;
	mov.b32 	%r283, 0;
	st.shared.u32 	[%r72+-28], %r283;
	bra.uni 	$L__BB3_138;
$L__BB3_137:
	ld.global.nc.f32 	%f146, [%rd5+36];
	st.shared.f32 	[%r72+-28], %f146;
$L__BB3_138:
	ld.param.u32 	%r461, [_Z28warp_specialized_gemm_kernelILi32ELi32ELi32ELi4EEvPKfS1_Pfiii_param_5];
	ld.param.u32 	%r392, [_Z28warp_specialized_gemm_kernelILi32ELi32ELi32ELi4EEvPKfS1_Pfiii_param_4];
	setp.lt.s32 	%p144, %r486, %r461;
	add.s32 	%r284, %r9, 10;
	setp.lt.s32 	%p145, %r284, %r392;
	and.pred  	%p146, %p144, %p145;
	@%p146 bra 	$L__BB3_140;
	mov.b32 	%r285, 0;
	st.shared.u32 	[%r72+-24], %r285;
	bra.uni 	$L__BB3_141;
$L__BB3_140:
	ld.global.nc.f32 	%f147, [%rd5+40];
	st.shared.f32 	[%r72+-24], %f147;
$L__BB3_141:
	ld.param.u32 	%r462, [_Z28warp_specialized_gemm_kernelILi32ELi32ELi32ELi4EEvPKfS1_Pfiii_param_5];
	ld.param.u32 	%r393, [_Z28warp_specialized_gemm_kernelILi32ELi32ELi32ELi4EEvPKfS1_Pfiii_param_4];
	setp.lt.s32 	%p147, %r486, %r462;
	add.s32 	%r286, %r9, 11;
	setp.lt.s32 	%p148, %r286, %r393;
	and.pred  	%p149, %p147, %p148;
	@%p149 bra 	$L__BB3_143;
	mov.b32 	%r287, 0;
	st.shared.u32 	[%r72+-20], %r287;
	bra.uni 	$L__BB3_144;
$L__BB3_143:
	ld.global.nc.f32 	%f148, [%rd5+44];
	st.shared.f32 	[%r72+-20], %f148;
$L__BB3_144:
	ld.param.u32 	%r463, [_Z28warp_specialized_gemm_kernelILi32ELi32ELi32ELi4EEvPKfS1_Pfiii_param_5];
	ld.param.u32 	%r394, [_Z28warp_specialized_gemm_kernelILi32ELi32ELi32ELi4EEvPKfS1_Pfiii_param_4];
	setp.lt.s32 	%p150, %r486, %r463;
	setp.lt.s32 	%p151, %r51, %r394;
	and.pred  	%p152, %p150, %p151;
	@%p152 bra 	$L__BB3_146;
	mov.b32 	%r288, 0;
	st.shared.u32 	[%r72+-16], %r288;
	bra.uni 	$L__BB3_147;
$L__BB3_146:
	ld.global.nc.f32 	%f149, [%rd5+48];
	st.shared.f32 	[%r72+-16], %f149;
$L__BB3_147:
	ld.param.u32 	%r464, [_Z28warp_specialized_gemm_kernelILi32ELi32ELi32ELi4EEvPKfS1_Pfiii_param_5];
	ld.param.u32 	%r395, [_Z28warp_specialized_gemm_kernelILi32ELi32ELi32ELi4EEvPKfS1_Pfiii_param_4];
	setp.lt.s32 	%p153, %r486, %r464;
	add.s32 	%r289, %r9, 13;
	setp.lt.s32 	%p154, %r289, %r395;
	and.pred  	%p155, %p153, %p154;
	@%p155 bra 	$L__BB3_149;
	mov.b32 	%r290, 0;
	st.shared.u32 	[%r72+-12], %r290;
	bra.uni 	$L__BB3_150;
$L__BB3_149:
	ld.global.nc.f32 	%f150, [%rd5+52];
	st.shared.f32 	[%r72+-12], %f150;
$L__BB3_150:
	ld.param.u32 	%r465, [_Z28warp_specialized_gemm_kernelILi32ELi32ELi32ELi4EEvPKfS1_Pfiii_param_5];
	ld.param.u32 	%r396, [_Z28warp_specialized_gemm_kernelILi32ELi32ELi32ELi4EEvPKfS1_Pfiii_param_4];
	setp.lt.s32 	%p156, %r486, %r465;
	setp.lt.s32 	%p157, %r52, %r396;
	and.pred  	%p158, %p156, %p157;
	@%p158 bra 	$L__BB3_152;
	mov.b32 	%r291, 0;
	st.shared.u32 	[%r72+-8], %r291;
	bra.uni 	$L__BB3_153;
$L__BB3_152:
	ld.global.nc.f32 	%f151, [%rd5+56];
	st.shared.f32 	[%r72+-8], %f151;
$L__BB3_153:
	ld.param.u32 	%r466, [_Z28warp_specialized_gemm_kernelILi32ELi32ELi32ELi4EEvPKfS1_Pfiii_param_5];
	ld.param.u32 	%r397, [_Z28warp_specialized_gemm_kernelILi32ELi32ELi32ELi4EEvPKfS1_Pfiii_param_4];
	setp.lt.s32 	%p159, %r486, %r466;
	add.s32 	%r292, %r9, 15;
	setp.lt.s32 	%p160, %r292, %r397;
	and.pred  	%p161, %p159, %p160;
	@%p161 bra 	$L__BB3_155;
	mov.b32 	%r293, 0;
	st.shared.u32 	[%r72+-4], %r293;
	bra.uni 	$L__BB3_156;
$L__BB3_155:
	ld.global.nc.f32 	%f152, [%rd5+60];
	st.shared.f32 	[%r72+-4], %f152;
$L__BB3_156:
	ld.param.u32 	%r467, [_Z28warp_specialized_gemm_kernelILi32ELi32ELi32ELi4EEvPKfS1_Pfiii_param_5];
	ld.param.u32 	%r398, [_Z28warp_specialized_gemm_kernelILi32ELi32ELi32ELi4EEvPKfS1_Pfiii_param_4];
	setp.lt.s32 	%p162, %r486, %r467;
	add.s32 	%r294, %r9, 16;
	setp.lt.s32 	%p163, %r294, %r398;
	and.pred  	%p164, %p162, %p163;
	@%p164 bra 	$L__BB3_158;
	mov.b32 	%r295, 0;
	st.shared.u32 	[%r72], %r295;
	bra.uni 	$L__BB3_159;
$L__BB3_158:
	ld.global.nc.f32 	%f153, [%rd5+64];
	st.shared.f32 	[%r72], %f153;
$L__BB3_159:
	ld.param.u32 	%r468, [_Z28warp_specialized_gemm_kernelILi32ELi32ELi32ELi4EEvPKfS1_Pfiii_param_5];
	ld.param.u32 	%r399, [_Z28warp_specialized_gemm_kernelILi32ELi32ELi32ELi4EEvPKfS1_Pfiii_param_4];
	setp.lt.s32 	%p165, %r486, %r468;
	add.s32 	%r296, %r9, 17;
	setp.lt.s32 	%p166, %r296, %r399;
	and.pred  	%p167, %p165, %p166;
	@%p167 bra 	$L__BB3_161;
	mov.b32 	%r297, 0;
	st.shared.u32 	[%r72+4], %r297;
	bra.uni 	$L__BB3_162;
$L__BB3_161:
	ld.global.nc.f32 	%f154, [%rd5+68];
	st.shared.f32 	[%r72+4], %f154;
$L__BB3_162:
	ld.param.u32 	%r469, [_Z28warp_specialized_gemm_kernelILi32ELi32ELi32ELi4EEvPKfS1_Pfiii_param_5];
	ld.param.u32 	%r400, [_Z28warp_specialized_gemm_kernelILi32ELi32ELi32ELi4EEvPKfS1_Pfiii_param_4];
	setp.lt.s32 	%p168, %r486, %r469;
	add.s32 	%r298, %r9, 18;
	setp.lt.s32 	%p169, %r298, %r400;
	and.pred  	%p170, %p168, %p169;
	@%p170 bra 	$L__BB3_164;
	mov.b32 	%r299, 0;
	st.shared.u32 	[%r72+8], %r299;
	bra.uni 	$L__BB3_165;
$L__BB3_164:
	ld.global.nc.f32 	%f155, [%rd5+72];
	st.shared.f32 	[%r72+8], %f155;
$L__BB3_165:
	ld.param.u32 	%r470, [_Z28warp_specialized_gemm_kernelILi32ELi32ELi32ELi4EEvPKfS1_Pfiii_param_5];
	ld.param.u32 	%r401, [_Z28warp_specialized_gemm_kernelILi32ELi32ELi32ELi4EEvPKfS1_Pfiii_param_4];
	setp.lt.s32 	%p171, %r486, %r470;
	add.s32 	%r300, %r9, 19;
	setp.lt.s32 	%p172, %r300, %r401;
	and.pred  	%p173, %p171, %p172;
	@%p173 bra 	$L__BB3_167;
	mov.b32 	%r301, 0;
	st.shared.u32 	[%r72+12], %r301;
	bra.uni 	$L__BB3_168;
$L__BB3_167:
	ld.global.nc.f32 	%f156, [%rd5+76];
	st.shared.f32 	[%r72+12], %f156;
$L__BB3_168:
	ld.param.u32 	%r471, [_Z28warp_specialized_gemm_kernelILi32ELi32ELi32ELi4EEvPKfS1_Pfiii_param_5];
	ld.param.u32 	%r402, [_Z28warp_specialized_gemm_kernelILi32ELi32ELi32ELi4EEvPKfS1_Pfiii_param_4];
	setp.lt.s32 	%p174, %r486, %r471;
	add.s32 	%r302, %r9, 20;
	setp.lt.s32 	%p175, %r302, %r402;
	and.pred  	%p176, %p174, %p175;
	@%p176 bra 	$L__BB3_170;
	mov.b32 	%r303, 0;
	st.shared.u32 	[%r72+16], %r303;
	bra.uni 	$L__BB3_171;
$L__BB3_170:
	ld.global.nc.f32 	%f157, [%rd5+80];
	st.shared.f32 	[%r72+16], %f157;
$L__BB3_171:
	ld.param.u32 	%r472, [_Z28warp_specialized_gemm_kernelILi32ELi32ELi32ELi4EEvPKfS1_Pfiii_param_5];
	ld.param.u32 	%r403, [_Z28warp_specialized_gemm_kernelILi32ELi32ELi32ELi4EEvPKfS1_Pfiii_param_4];
	setp.lt.s32 	%p177, %r486, %r472;
	add.s32 	%r304, %r9, 21;
	setp.lt.s32 	%p178, %r304, %r403;
	and.pred  	%p179, %p177, %p178;
	@%p179 bra 	$L__BB3_173;
	mov.b32 	%r305, 0;
	st.shared.u32 	[%r72+20], %r305;
	bra.uni 	$L__BB3_174;
$L__BB3_173:
	ld.global.nc.f32 	%f158, [%rd5+84];
	st.shared.f32 	[%r72+20], %f158;
$L__BB3_174:
	ld.param.u32 	%r473, [_Z28warp_specialized_gemm_kernelILi32ELi32ELi32ELi4EEvPKfS1_Pfiii_param_5];
	ld.param.u32 	%r404, [_Z28warp_specialized_gemm_kernelILi32ELi32ELi32ELi4EEvPKfS1_Pfiii_param_4];
	setp.lt.s32 	%p180, %r486, %r473;
	add.s32 	%r306, %r9, 22;
	setp.lt.s32 	%p181, %r306, %r404;
	and.pred  	%p182, %p180, %p181;
	@%p182 bra 	$L__BB3_176;
	mov.b32 	%r307, 0;
	st.shared.u32 	[%r72+24], %r307;
	bra.uni 	$L__BB3_177;
$L__BB3_176:
	ld.global.nc.f32 	%f159, [%rd5+88];
	st.shared.f32 	[%r72+24], %f159;
$L__BB3_177:
	ld.param.u32 	%r474, [_Z28warp_specialized_gemm_kernelILi32ELi32ELi32ELi4EEvPKfS1_Pfiii_param_5];
	ld.param.u32 	%r405, [_Z28warp_specialized_gemm_kernelILi32ELi32ELi32ELi4EEvPKfS1_Pfiii_param_4];
	setp.lt.s32 	%p183, %r486, %r474;
	add.s32 	%r308, %r9, 23;
	setp.lt.s32 	%p184, %r308, %r405;
	and.pred  	%p185, %p183, %p184;
	@%p185 bra 	$L__BB3_179;
	mov.b32 	%r309, 0;
	st.shared.u32 	[%r72+28], %r309;
	bra.uni 	$L__BB3_180;
$L__BB3_179:
	ld.global.nc.f32 	%f160, [%rd5+92];
	st.shared.f32 	[%r72+28], %f160;
$L__BB3_180:
	ld.param.u32 	%r475, [_Z28warp_specialized_gemm_kernelILi32ELi32ELi32ELi4EEvPKfS1_Pfiii_param_5];
	ld.param.u32 	%r406, [_Z28warp_specialized_gemm_kernelILi32ELi32ELi32ELi4EEvPKfS1_Pfiii_param_4];
	setp.lt.s32 	%p186, %r486, %r475;
	setp.lt.s32 	%p187, %r53, %r406;
	and.pred  	%p188, %p186, %p187;
	@%p188 bra 	$L__BB3_182;
	mov.b32 	%r310, 0;
	st.shared.u32 	[%r72+32], %r310;
	bra.uni 	$L__BB3_183;
$L__BB3_182:
	ld.global.nc.f32 	%f161, [%rd5+96];
	st.shared.f32 	[%r72+32], %f161;
$L__BB3_183:
	ld.param.u32 	%r476, [_Z28warp_specialized_gemm_kernelILi32ELi32ELi32ELi4EEvPKfS1_Pfiii_param_5];
	ld.param.u32 	%r407, [_Z28warp_specialized_gemm_kernelILi32ELi32ELi32ELi4EEvPKfS1_Pfiii_param_4];
	setp.lt.s32 	%p189, %r486, %r476;
	add.s32 	%r311, %r9, 25;
	setp.lt.s32 	%p190, %r311, %r407;
	and.pred  	%p191, %p189, %p190;
	@%p191 bra 	$L__BB3_185;
	mov.b32 	%r312, 0;
	st.shared.u32 	[%r72+36], %r312;
	bra.uni 	$L__BB3_186;
$L__BB3_185:
	ld.global.nc.f32 	%f162, [%rd5+100];
	st.shared.f32 	[%r72+36], %f162;
$L__BB3_186:
	ld.param.u32 	%r477, [_Z28warp_specialized_gemm_kernelILi32ELi32ELi32ELi4EEvPKfS1_Pfiii_param_5];
	ld.param.u32 	%r408, [_Z28warp_specialized_gemm_kernelILi32ELi32ELi32ELi4EEvPKfS1_Pfiii_param_4];
	setp.lt.s32 	%p192, %r486, %r477;
	setp.lt.s32 	%p193, %r54, %r408;
	and.pred  	%p194, %p192, %p193;
	@%p194 bra 	$L__BB3_188;
	mov.b32 	%r313, 0;
	st.shared.u32 	[%r72+40], %r313;
	bra.uni 	$L__BB3_189;
$L__BB3_188:
	ld.global.nc.f32 	%f163, [%rd5+104];
	st.shared.f32 	[%r72+40], %f163;
$L__BB3_189:
	ld.param.u32 	%r478, [_Z28warp_specialized_gemm_kernelILi32ELi32ELi32ELi4EEvPKfS1_Pfiii_param_5];
	ld.param.u32 	%r409, [_Z28warp_specialized_gemm_kernelILi32ELi32ELi32ELi4EEvPKfS1_Pfiii_param_4];
	setp.lt.s32 	%p195, %r486, %r478;
	add.s32 	%r314, %r9, 27;
	setp.lt.s32 	%p196, %r314, %r409;
	and.pred  	%p197, %p195, %p196;
	@%p197 bra 	$L__BB3_191;
	mov.b32 	%r315, 0;
	st.shared.u32 	[%r72+44], %r315;
	bra.uni 	$L__BB3_192;
$L__BB3_191:
	ld.global.nc.f32 	%f164, [%rd5+108];
	st.shared.f32 	[%r72+44], %f164;
$L__BB3_192:
	ld.param.u32 	%r479, [_Z28warp_specialized_gemm_kernelILi32ELi32ELi32ELi4EEvPKfS1_Pfiii_param_5];
	ld.param.u32 	%r410, [_Z28warp_specialized_gemm_kernelILi32ELi32ELi32ELi4EEvPKfS1_Pfiii_param_4];
	setp.lt.s32 	%p198, %r486, %r479;
	add.s32 	%r316, %r9, 28;
	setp.lt.s32 	%p199, %r316, %r410;
	and.pred  	%p200, %p198, %p199;
	@%p200 bra 	$L__BB3_194;
	mov.b32 	%r317, 0;
	st.shared.u32 	[%r72+48], %r317;
	bra.uni 	$L__BB3_195;
$L__BB3_194:
	ld.global.nc.f32 	%f165, [%rd5+112];
	st.shared.f32 	[%r72+48], %f165;
$L__BB3_195:
	ld.param.u32 	%r480, [_Z28warp_specialized_gemm_kernelILi32ELi32ELi32ELi4EEvPKfS1_Pfiii_param_5];
	ld.param.u32 	%r411, [_Z28warp_specialized_gemm_kernelILi32ELi32ELi32ELi4EEvPKfS1_Pfiii_param_4];
	setp.lt.s32 	%p201, %r486, %r480;
	add.s32 	%r318, %r9, 29;
	setp.lt.s32 	%p202, %r318, %r411;
	and.pred  	%p203, %p201, %p202;
	@%p203 bra 	$L__BB3_197;
	mov.b32 	%r319, 0;
	st.shared.u32 	[%r72+52], %r319;
	bra.uni 	$L__BB3_198;
$L__BB3_197:
	ld.global.nc.f32 	%f166, [%rd5+116];
	st.shared.f32 	[%r72+52], %f166;
$L__BB3_198:
	ld.param.u32 	%r481, [_Z28warp_specialized_gemm_kernelILi32ELi32ELi32ELi4EEvPKfS1_Pfiii_param_5];
	ld.param.u32 	%r412, [_Z28warp_specialized_gemm_kernelILi32ELi32ELi32ELi4EEvPKfS1_Pfiii_param_4];
	setp.lt.s32 	%p204, %r486, %r481;
	add.s32 	%r320, %r9, 30;
	setp.lt.s32 	%p205, %r320, %r412;
	and.pred  	%p206, %p204, %p205;
	@%p206 bra 	$L__BB3_200;
	mov.b32 	%r321, 0;
	st.shared.u32 	[%r72+56], %r321;
	bra.uni 	$L__BB3_201;
$L__BB3_200:
	ld.global.nc.f32 	%f167, [%rd5+120];
	st.shared.f32 	[%r72+56], %f167;
$L__BB3_201:
	ld.param.u32 	%r482, [_Z28warp_specialized_gemm_kernelILi32ELi32ELi32ELi4EEvPKfS1_Pfiii_param_5];
	ld.param.u32 	%r413, [_Z28warp_specialized_gemm_kernelILi32ELi32ELi32ELi4EEvPKfS1_Pfiii_param_4];
	setp.lt.s32 	%p207, %r486, %r482;
	add.s32 	%r322, %r9, 31;
	setp.lt.s32 	%p208, %r322, %r413;
	and.pred  	%p209, %p207, %p208;
	@%p209 bra 	$L__BB3_203;
	mov.b32 	%r323, 0;
	st.shared.u32 	[%r72+60], %r323;
	bra.uni 	$L__BB3_204;
$L__BB3_203:
	ld.global.nc.f32 	%f168, [%rd5+124];
	st.shared.f32 	[%r72+60], %f168;
$L__BB3_204:
	ld.param.u32 	%r414, [_Z28warp_specialized_gemm_kernelILi32ELi32ELi32ELi4EEvPKfS1_Pfiii_param_4];
	add.s32 	%r488, %r488, %r414;
	add.s32 	%r487, %r487, %r414;
	add.s32 	%r486, %r486, 1;
	add.s32 	%r485, %r485, 128;
	setp.ne.s32 	%p210, %r485, 4160;
	@%p210 bra 	$L__BB3_109;
	add.s32 	%r325, %r57, -8;
	// begin inline asm
	cp.async.mbarrier.arrive.shared.b64 [%r325];
	// end inline asm
	mov.b32 	%r326, 1;
	// begin inline asm
	mbarrier.arrive.shared::cta.b64                             %rd95,  [%r325], %r326;    // 2. 
	// end inline asm
	add.s16 	%rs34, %rs38, 1;
	and.b16  	%rs35, %rs34, 255;
	setp.eq.s16 	%p211, %rs35, 4;
	selp.u16 	%rs36, 1, 0, %p211;
	xor.b16  	%rs48, %rs48, %rs36;
	selp.b16 	%rs38, 0, %rs34, %p211;
	add.s32 	%r483, %r483, 1;
	setp.eq.s32 	%p212, %r483, %r10;
	@%p212 bra 	$L__BB3_223;
	bra.uni 	$L__BB3_5;
$L__BB3_206:
	and.b32  	%r131, %r3, 992;
	or.b32  	%r132, %r131, %r4;
	add.s32 	%r78, %r132, -32;
	cvt.u16.u32 	%rs17, %r1;
	and.b16  	%rs18, %rs17, 2016;
	add.s16 	%rs19, %rs18, 991;
	add.s16 	%rs20, %rs18, -32;
	div.s16 	%rs21, %rs19, %rs20;
	cvt.s32.s16 	%r79, %rs21;
	setp.lt.s16 	%p3, %rs21, 1;
	mov.b16 	%rs48, 5;
	@%p3 bra 	$L__BB3_223;
	mul.lo.s32 	%r80, %r78, %r79;
	shl.b32 	%r81, %r6, 5;
	shl.b32 	%r82, %r5, 5;
	max.s32 	%r83, %r7, 1;
	cvta.to.global.u64 	%rd6, %rd11;
	mov.b16 	%rs48, 5;
	mov.b16 	%rs45, 0;
	mov.b32 	%r489, 0;
$L__BB3_208:
	add.s32 	%r85, %r489, %r80;
	setp.gt.s32 	%p4, %r85, 1023;
	@%p4 bra 	$L__BB3_222;
	ld.param.u32 	%r379, [_Z28warp_specialized_gemm_kernelILi32ELi32ELi32ELi4EEvPKfS1_Pfiii_param_4];
	ld.param.u32 	%r346, [_Z28warp_specialized_gemm_kernelILi32ELi32ELi32ELi4EEvPKfS1_Pfiii_param_3];
	shr.s32 	%r134, %r85, 31;
	shr.u32 	%r135, %r134, 27;
	add.s32 	%r136, %r85, %r135;
	shr.s32 	%r86, %r136, 5;
	and.b32  	%r137, %r136, -32;
	sub.s32 	%r87, %r85, %r137;
	add.s32 	%r88, %r86, %r81;
	add.s32 	%r138, %r87, %r82;
	setp.ge.s32 	%p5, %r88, %r346;
	setp.ge.s32 	%p6, %r138, %r379;
	or.pred  	%p7, %p5, %p6;
	@%p7 bra 	$L__BB3_222;
	ld.param.u32 	%r416, [_Z28warp_specialized_gemm_kernelILi32ELi32ELi32ELi4EEvPKfS1_Pfiii_param_5];
	setp.lt.s32 	%p8, %r416, 1;
	mov.f32 	%f172, 0f00000000;
	@%p8 bra 	$L__BB3_221;
	shl.b32 	%r140, %r86, 7;
	mov.u32 	%r141, _ZZ28warp_specialized_gemm_kernelILi32ELi32ELi32ELi4EEvPKfS1_PfiiiE6smem_A;
	add.s32 	%r90, %r141, %r140;
	shl.b32 	%r142, %r87, 2;
	mov.u32 	%r143, _ZZ28warp_specialized_gemm_kernelILi32ELi32ELi32ELi4EEvPKfS1_PfiiiE6smem_B;
	add.s32 	%r91, %r143, %r142;
	mov.f32 	%f172, 0f00000000;
	mov.b32 	%r490, 0;
$L__BB3_212:
	and.b16  	%rs24, %rs45, 255;
	mul.wide.u16 	%r145, %rs24, 16;
	shr.u16 	%rs25, %rs48, 1;
	and.b16  	%rs26, %rs25, 1;
	// begin inline asm
	mov.u64 %rd15, %globaltimer;
	// end inline asm
	mov.u32 	%r146, _ZZ28warp_specialized_gemm_kernelILi32ELi32ELi32ELi4EEvPKfS1_PfiiiE10pipe_state;
	add.s32 	%r93, %r146, %r145;
	cvt.u32.u16 	%r94, %rs26;
	mov.b32 	%r491, 0;
$L__BB3_213:
	// begin inline asm
	{
	.reg .pred p;
	mbarrier.try_wait.parity.shared.b64 p, [%r93], %r94;
	selp.b32 %r147, 1, 0, p;
	}
	// end inline asm
	setp.ne.s32 	%p9, %r147, 0;
	@%p9 bra 	$L__BB3_220;
	setp.gt.s32 	%p12, %r491, 15;
	@%p12 bra 	$L__BB3_216;
	add.s32 	%r491, %r491, 1;
	bra.uni 	$L__BB3_213;
$L__BB3_216:
	// begin inline asm
	mov.u64 %rd19, %globaltimer;
	// end inline asm
	sub.s64 	%rd8, %rd19, %rd15;
	setp.lt.s64 	%p13, %rd8, 4000000;
	@%p13 bra 	$L__BB3_218;
	mov.b32 	%r157, 1000000;
	// begin inline asm
	nanosleep.u32 %r157;
	// end inline asm
	bra.uni 	$L__BB3_213;
$L__BB3_218:
	setp.lt.s64 	%p14, %rd8, 40000;
	@%p14 bra 	$L__BB3_213;
	shr.s64 	%rd20, %rd8, 63;
	shr.u64 	%rd21, %rd20, 62;
	add.s64 	%rd22, %rd8, %rd21;
	shr.u64 	%rd23, %rd22, 2;
	cvt.u32.u64 	%r158, %rd23;
	// begin inline asm
	nanosleep.u32 %r158;
	// end inline asm
	bra.uni 	$L__BB3_213;
$L__BB3_220:
	shl.b32 	%r152, %r490, 12;
	and.b32  	%r153, %r152, 12288;
	add.s32 	%r154, %r90, %r153;
	add.s32 	%r155, %r91, %r153;
	ld.shared.f32 	%f10, [%r154];
	ld.shared.f32 	%f11, [%r155];
	fma.rn.f32 	%f12, %f10, %f11, %f172;
	ld.shared.f32 	%f13, [%r154+4];
	ld.shared.f32 	%f14, [%r155+128];
	fma.rn.f32 	%f15, %f13, %f14, %f12;
	ld.shared.f32 	%f16, [%r154+8];
	ld.shared.f32 	%f17, [%r155+256];
	fma.rn.f32 	%f18, %f16, %f17, %f15;
	ld.shared.f32 	%f19, [%r154+12];
	ld.shared.f32 	%f20, [%r155+384];
	fma.rn.f32 	%f21, %f19, %f20, %f18;
	ld.shared.f32 	%f22, [%r154+16];
	ld.shared.f32 	%f23, [%r155+512];
	fma.rn.f32 	%f24, %f22, %f23, %f21;
	ld.shared.f32 	%f25, [%r154+20];
	ld.shared.f32 	%f26, [%r155+640];
	fma.rn.f32 	%f27, %f25, %f26, %f24;
	ld.shared.f32 	%f28, [%r154+24];
	ld.shared.f32 	%f29, [%r155+768];
	fma.rn.f32 	%f30, %f28, %f29, %f27;
	ld.shared.f32 	%f31, [%r154+28];
	ld.shared.f32 	%f32, [%r155+896];
	fma.rn.f32 	%f33, %f31, %f32, %f30;
	ld.shared.f32 	%f34, [%r154+32];
	ld.shared.f32 	%f35, [%r155+1024];
	fma.rn.f32 	%f36, %f34, %f35, %f33;
	ld.shared.f32 	%f37, [%r154+36];
	ld.shared.f32 	%f38, [%r155+1152];
	fma.rn.f32 	%f39, %f37, %f38, %f36;
	ld.shared.f32 	%f40, [%r154+40];
	ld.shared.f32 	%f41, [%r155+1280];
	fma.rn.f32 	%f42, %f40, %f41, %f39;
	ld.shared.f32 	%f43, [%r154+44];
	ld.shared.f32 	%f44, [%r155+1408];
	fma.rn.f32 	%f45, %f43, %f44, %f42;
	ld.shared.f32 	%f46, [%r154+48];
	ld.shared.f32 	%f47, [%r155+1536];
	fma.rn.f32 	%f48, %f46, %f47, %f45;
	ld.shared.f32 	%f49, [%r154+52];
	ld.shared.f32 	%f50, [%r155+1664];
	fma.rn.f32 	%f51, %f49, %f50, %f48;
	ld.shared.f32 	%f52, [%r154+56];
	ld.shared.f32 	%f53, [%r155+1792];
	fma.rn.f32 	%f54, %f52, %f53, %f51;
	ld.shared.f32 	%f55, [%r154+60];
	ld.shared.f32 	%f56, [%r155+1920];
	fma.rn.f32 	%f57, %f55, %f56, %f54;
	ld.shared.f32 	%f58, [%r154+64];
	ld.shared.f32 	%f59, [%r155+2048];
	fma.rn.f32 	%f60, %f58, %f59, %f57;
	ld.shared.f32 	%f61, [%r154+68];
	ld.shared.f32 	%f62, [%r155+2176];
	fma.rn.f32 	%f63, %f61, %f62, %f60;
	ld.shared.f32 	%f64, [%r154+72];
	ld.shared.f32 	%f65, [%r155+2304];
	fma.rn.f32 	%f66, %f64, %f65, %f63;
	ld.shared.f32 	%f67, [%r154+76];
	ld.shared.f32 	%f68, [%r155+2432];
	fma.rn.f32 	%f69, %f67, %f68, %f66;
	ld.shared.f32 	%f70, [%r154+80];
	ld.shared.f32 	%f71, [%r155+2560];
	fma.rn.f32 	%f72, %f70, %f71, %f69;
	ld.shared.f32 	%f73, [%r154+84];
	ld.shared.f32 	%f74, [%r155+2688];
	fma.rn.f32 	%f75, %f73, %f74, %f72;
	ld.shared.f32 	%f76, [%r154+88];
	ld.shared.f32 	%f77, [%r155+2816];
	fma.rn.f32 	%f78, %f76, %f77, %f75;
	ld.shared.f32 	%f79, [%r154+92];
	ld.shared.f32 	%f80, [%r155+2944];
	fma.rn.f32 	%f81, %f79, %f80, %f78;
	ld.shared.f32 	%f82, [%r154+96];
	ld.shared.f32 	%f83, [%r155+3072];
	fma.rn.f32 	%f84, %f82, %f83, %f81;
	ld.shared.f32 	%f85, [%r154+100];
	ld.shared.f32 	%f86, [%r155+3200];
	fma.rn.f32 	%f87, %f85, %f86, %f84;
	ld.shared.f32 	%f88, [%r154+104];
	ld.shared.f32 	%f89, [%r155+3328];
	fma.rn.f32 	%f90, %f88, %f89, %f87;
	ld.shared.f32 	%f91, [%r154+108];
	ld.shared.f32 	%f92, [%r155+3456];
	fma.rn.f32 	%f93, %f91, %f92, %f90;
	ld.shared.f32 	%f94, [%r154+112];
	ld.shared.f32 	%f95, [%r155+3584];
	fma.rn.f32 	%f96, %f94, %f95, %f93;
	ld.shared.f32 	%f97, [%r154+116];
	ld.shared.f32 	%f98, [%r155+3712];
	fma.rn.f32 	%f99, %f97, %f98, %f96;
	ld.shared.f32 	%f100, [%r154+120];
	ld.shared.f32 	%f101, [%r155+3840];
	fma.rn.f32 	%f102, %f100, %f101, %f99;
	ld.shared.f32 	%f103, [%r154+124];
	ld.shared.f32 	%f104, [%r155+3968];
	fma.rn.f32 	%f172, %f103, %f104, %f102;
	add.s32 	%r150, %r93, 8;
	mov.b32 	%r151, 1;
	// begin inline asm
	mbarrier.arrive.shared::cta.b64                             %rd16,  [%r150], %r151;    // 2. 
	// end inline asm
	add.s16 	%rs27, %rs45, 1;
	and.b16  	%rs28, %rs27, 255;
	setp.eq.s16 	%p10, %rs28, 4;
	xor.b16  	%rs29, %rs48, 2;
	selp.b16 	%rs48, %rs29, %rs48, %p10;
	selp.b16 	%rs45, 0, %rs27, %p10;
	add.s32 	%r490, %r490, 1;
	setp.ne.s32 	%p11, %r490, %r83;
	@%p11 bra 	$L__BB3_212;
$L__BB3_221:
	ld.param.u32 	%r380, [_Z28warp_specialized_gemm_kernelILi32ELi32ELi32ELi4EEvPKfS1_Pfiii_param_4];
	mad.lo.s32 	%r156, %r88, %r380, %r138;
	mul.wide.s32 	%rd17, %r156, 4;
	add.s64 	%rd18, %rd6, %rd17;
	st.global.f32 	[%rd18], %f172;
$L__BB3_222:
	add.s32 	%r489, %r489, 1;
	setp.ne.s32 	%p15, %r489, %r79;
	@%p15 bra 	$L__BB3_208;
$L__BB3_223:
	and.b16  	%rs37, %rs48, 4;
	setp.eq.s16 	%p213, %rs37, 0;
	@%p213 bra 	$L__BB3_227;
	// begin inline asm
	activemask.b32 %r327;
	// end inline asm
	mov.u32 	%r329, _ZZ28warp_specialized_gemm_kernelILi32ELi32ELi32ELi4EEvPKfS1_PfiiiE10pipe_state;
	cvt.u64.u32 	%rd96, %r329;
	cvta.shared.u64 	%rd97, %rd96;
	add.s64 	%rd98, %rd97, 64;
	match.any.sync.b64 	%r99, %rd98, %r327;
	brev.b32 	%r330, %r99;
	bfind.shiftamt.u32 	%r331, %r330;
	// begin inline asm
	mov.u32 %r328, %laneid;
	// end inline asm
	setp.ne.s32 	%p214, %r328, %r331;
	@%p214 bra 	$L__BB3_227;
	popc.b32 	%r334, %r99;
	neg.s32 	%r333, %r334;
	// begin inline asm
	fence.sc.cta;
	// end inline asm
	cvta.shared.u64 	%rd101, %rd96;
	add.s64 	%rd99, %rd101, 64;
	// begin inline asm
	atom.add.acquire.cta.u32 %r332,[%rd99],%r333;
	// end inline asm
	setp.ne.s32 	%p215, %r332, %r334;
	@%p215 bra 	$L__BB3_227;
	// begin inline asm
	mbarrier.inval.shared.b64 [%r329];
	// end inline asm
	add.s32 	%r337, %r329, 8;
	// begin inline asm
	mbarrier.inval.shared.b64 [%r337];
	// end inline asm
	add.s32 	%r338, %r329, 16;
	// begin inline asm
	mbarrier.inval.shared.b64 [%r338];
	// end inline asm
	add.s32 	%r339, %r329, 24;
	// begin inline asm
	mbarrier.inval.shared.b64 [%r339];
	// end inline asm
	add.s32 	%r340, %r329, 32;
	// begin inline asm
	mbarrier.inval.shared.b64 [%r340];
	// end inline asm
	add.s32 	%r341, %r329, 40;
	// begin inline asm
	mbarrier.inval.shared.b64 [%r341];
	// end inline asm
	add.s32 	%r342, %r329, 48;
	// begin inline asm
	mbarrier.inval.shared.b64 [%r342];
	// end inline asm
	add.s32 	%r343, %r329, 56;
	// begin inline asm
	mbarrier.inval.shared.b64 [%r343];
	// end inline asm
$L__BB3_227:
	ret;

}


// ===== COMPILED SASS (sm_100) =====

	.target	sm_100

	.elftype	@"ET_EXEC"


//--------------------- .note.nv.tkinfo           --------------------------
	.section	.note.nv.tkinfo,"",@"SHT_NOTE"
	.sectionflags	@"SHF_NOTE_NV_TKINFO"
	.tkinfo
        /*0018*/ 	.word	0x00000002
        /*0030*/ 	.string	""
        /*0030*/ 	.string	"ptxas"
        /*0030*/ 	.string	"Cuda compilation tools, release 13.0, V13.0.88"
        /*0030*/ 	.string	"Build cuda_13.0.r13.0/compiler.36424714_0"
        /*0030*/ 	.string	"-arch sm_100 -m 64 "



//--------------------- .note.nv.cuinfo           --------------------------
	.section	.note.nv.cuinfo,"",@"SHT_NOTE"
	.sectionflags	@"SHF_NOTE_NV_CUINFO"
        /*0018*/ 	.short	0x0002
        /*001a*/ 	.short	0x0064
        /*001c*/ 	.short	0x0082
	.zero		2


//--------------------- .nv.info                  --------------------------
	.section	.nv.info,"",@"SHT_CUDA_INFO"
	.align	4


	//----- nvinfo : EIATTR_REGCOUNT
	.align		4
        /*0000*/ 	.byte	0x04, 0x2f
        /*0002*/ 	.short	(.L_1 - .L_0)
	.align		4
.L_0:
        /*0004*/ 	.word	index@(_Z22warp_async_copy_kernelPKfPfi)
        /*0008*/ 	.word	0x0000000e


	//----- nvinfo : EIATTR_FRAME_SIZE
	.align		4
.L_1:
        /*000c*/ 	.byte	0x04, 0x11
        /*000e*/ 	.short	(.L_3 - .L_2)
	.align		4
.L_2:
        /*0010*/ 	.word	index@(_Z22warp_async_copy_kernelPKfPfi)
        /*0014*/ 	.word	0x00000000


	//----- nvinfo : EIATTR_REGCOUNT
	.align		4
.L_3:
        /*0018*/ 	.byte	0x04, 0x2f
        /*001a*/ 	.short	(.L_5 - .L_4)
	.align		4
.L_4:
        /*001c*/ 	.word	index@(_Z16warp_scan_kernelPKfPfi)
        /*0020*/ 	.word	0x0000000a


	//----- nvinfo : EIATTR_FRAME_SIZE
	.align		4
.L_5:
        /*0024*/ 	.byte	0x04, 0x11
        /*0026*/ 	.short	(.L_7 - .L_6)
	.align		4
.L_6:
        /*0028*/ 	.word	index@(_Z16warp_scan_kernelPKfPfi)
        /*002c*/ 	.word	0x00000000


	//----- nvinfo : EIATTR_REGCOUNT
	.align		4
.L_7:
        /*0030*/ 	.byte	0x04, 0x2f
        /*0032*/ 	.short	(.L_9 - .L_8)
	.align		4
.L_8:
        /*0034*/ 	.word	index@(_Z16warp_vote_kernelPKfPifi)
        /*0038*/ 	.word	0x0000000e


	//----- nvinfo : EIATTR_FRAME_SIZE
	.align		4
.L_9:
        /*003c*/ 	.byte	0x04, 0x11
        /*003e*/ 	.short	(.L_11 - .L_10)
	.align		4
.L_10:
        /*0040*/ 	.word	index@(_Z16warp_vote_kernelPKfPifi)
        /*0044*/ 	.word	0x00000000


	//----- nvinfo : EIATTR_REGCOUNT
	.align		4
.L_11:
        /*0048*/ 	.byte	0x04, 0x2f
        /*004a*/ 	.short	(.L_13 - .L_12)
	.align		4
.L_12:
        /*004c*/ 	.word	index@(_Z28warp_specialized_gemm_kernelILi32ELi32ELi32ELi4EEvPKfS1_Pfiii)
        /*0050*/ 	.word	0x00000030


	//----- nvinfo : EIATTR_FRAME_SIZE
	.align		4
.L_13:
        /*0054*/ 	.byte	0x04, 0x11
        /*0056*/ 	.short	(.L_15 - .L_14)
	.align		4
.L_14:
        /*0058*/ 	.word	index@($__internal_0_$__cuda_sm20_div_s16)
        /*005c*/ 	.word	0x00000000


	//----- nvinfo : EIATTR_FRAME_SIZE
	.align		4
.L_15:
        /*0060*/ 	.byte	0x04, 0x11
        /*0062*/ 	.short	(.L_17 - .L_16)
	.align		4
.L_16:
        /*0064*/ 	.word	index@(_Z28warp_specialized_gemm_kernelILi32ELi32ELi32ELi4EEvPKfS1_Pfiii)
        /*0068*/ 	.word	0x00000000


	//----- nvinfo : EIATTR_MIN_STACK_SIZE
	.align		4
.L_17:
        /*006c*/ 	.byte	0x04, 0x12
        /*006e*/ 	.short	(.L_19 - .L_18)
	.align		4
.L_18:
        /*0070*/ 	.word	index@(_Z28warp_specialized_gemm_kernelILi32ELi32ELi32ELi4EEvPKfS1_Pfiii)
        /*0074*/ 	.word	0x00000000


	//----- nvinfo : EIATTR_MIN_STACK_SIZE
	.align		4
.L_19:
        /*0078*/ 	.byte	0x04, 0x12
        /*007a*/ 	.short	(.L_21 - .L_20)
	.align		4
.L_20:
        /*007c*/ 	.word	index@(_Z16warp_vote_kernelPKfPifi)
        /*0080*/ 	.word	0x00000000


	//----- nvinfo : EIATTR_MIN_STACK_SIZE
	.align		4
.L_21:
        /*0084*/ 	.byte	0x04, 0x12
        /*0086*/ 	.short	(.L_23 - .L_22)
	.align		4
.L_22:
        /*0088*/ 	.word	index@(_Z16warp_scan_kernelPKfPfi)
        /*008c*/ 	.word	0x00000000


	//----- nvinfo : EIATTR_MIN_STACK_SIZE
	.align		4
.L_23:
        /*0090*/ 	.byte	0x04, 0x12
        /*0092*/ 	.short	(.L_25 - .L_24)
	.align		4
.L_24:
        /*0094*/ 	.word	index@(_Z22warp_async_copy_kernelPKfPfi)
        /*0098*/ 	.word	0x00000000
.L_25:


//--------------------- .nv.compat                --------------------------
	.section	.nv.compat,"",@"SHT_CUDA_COMPAT_INFO"
	.align	4
        /*0000*/ 	.byte	0x02, 0x09, 0x00, 0x00, 0x02, 0x02, 0x01, 0x00, 0x02, 0x05, 0x05, 0x00, 0x03, 0x07, 0x01, 0x01
        /*0010*/ 	.byte	0x02, 0x03, 0x00, 0x00, 0x02, 0x06, 0x01, 0x00, 0x04, 0x0b, 0x08, 0x00, 0x01, 0x00, 0x00, 0x00
        /*0020*/ 	.byte	0x00, 0x00, 0x00, 0x00


//--------------------- .nv.info._Z28warp_specialized_gemm_kernelILi32ELi32ELi32ELi4EEvPKfS1_Pfiii --------------------------
	.section	.nv.info._Z28warp_specialized_gemm_kernelILi32ELi32ELi32ELi4EEvPKfS1_Pfiii,"",@"SHT_CUDA_INFO"
	.sectionflags	@""
	.align	4


	//----- nvinfo : EIATTR_CUDA_API_VERSION
	.align		4
        /*0000*/ 	.byte	0x04, 0x37
        /*0002*/ 	.short	(.L_27 - .L_26)
.L_26:
        /*0004*/ 	.word	0x00000082


	//----- nvinfo : EIATTR_KPARAM_INFO
	.align		4
.L_27:
        /*0008*/ 	.byte	0x04, 0x17
        /*000a*/ 	.short	(.L_29 - .L_28)
.L_28:
        /*000c*/ 	.word	0x00000000
        /*0010*/ 	.short	0x0005
        /*0012*/ 	.short	0x0020
        /*0014*/ 	.byte	0x00, 0xf0, 0x11, 0x00


	//----- nvinfo : EIATTR_KPARAM_INFO
	.align		4
.L_29:
        /*0018*/ 	.byte	0x04, 0x17
        /*001a*/ 	.short	(.L_31 - .L_30)
.L_30:
        /*001c*/ 	.word	0x00000000
        /*0020*/ 	.short	0x0004
        /*0022*/ 	.short	0x001c
        /*0024*/ 	.byte	0x00, 0xf0, 0x11, 0x00


	//----- nvinfo : EIATTR_KPARAM_INFO
	.align		4
.L_31:
        /*0028*/ 	.byte	0x04, 0x17
        /*002a*/ 	.short	(.L_33 - .L_32)
.L_32:
        /*002c*/ 	.word	0x00000000
        /*0030*/ 	.short	0x0003
        /*0032*/ 	.short	0x0018
        /*0034*/ 	.byte	0x00, 0xf0, 0x11, 0x00


	//----- nvinfo : EIATTR_KPARAM_INFO
	.align		4
.L_33:
        /*0038*/ 	.byte	0x04, 0x17
        /*003a*/ 	.short	(.L_35 - .L_34)
.L_34:
        /*003c*/ 	.word	0x00000000
        /*0040*/ 	.short	0x0002
        /*0042*/ 	.short	0x0010
        /*0044*/ 	.byte	0x00, 0xf5, 0x21, 0x00


	//----- nvinfo : EIATTR_KPARAM_INFO
	.align		4
.L_35:
        /*0048*/ 	.byte	0x04, 0x17
        /*004a*/ 	.short	(.L_37 - .L_36)
.L_36:
        /*004c*/ 	.word	0x00000000
        /*0050*/ 	.short	0x0001
        /*0052*/ 	.short	0x0008
        /*0054*/ 	.byte	0x00, 0xf5, 0x21, 0x00


	//----- nvinfo : EIATTR_KPARAM_INFO
	.align		4
.L_37:
        /*0058*/ 	.byte	0x04, 0x17
        /*005a*/ 	.short	(.L_39 - .L_38)
.L_38:
        /*005c*/ 	.word	0x00000000
        /*0060*/ 	.short	0x0000
        /*0062*/ 	.short	0x0000
        /*0064*/ 	.byte	0x00, 0xf5, 0x21, 0x00


	//----- nvinfo : EIATTR_SPARSE_MMA_MASK
	.align		4
.L_39:
        /*0068*/ 	.byte	0x03, 0x50
        /*006a*/ 	.short	0x0000


	//----- nvinfo : EIATTR_MAXREG_COUNT
	.align		4
        /*006c*/ 	.byte	0x03, 0x1b
        /*006e*/ 	.short	0x00ff


	//----- nvinfo : EIATTR_NUM_BARRIERS
	.align		4
        /*0070*/ 	.byte	0x02, 0x4c
        /*0072*/ 	.byte	0x01
	.zero		1


	//----- nvinfo : EIATTR_MERCURY_ISA_VERSION
	.align		4
        /*0074*/ 	.byte	0x03, 0x5f
        /*0076*/ 	.short	0x0101


	//----- nvinfo : EIATTR_COOP_GROUP_MASK_REGIDS
	.align		4
        /*0078*/ 	.byte	0x04, 0x29
        /*007a*/ 	.short	(.L_41 - .L_40)


	//   ....[0]....
.L_40:
        /*007c*/ 	.word	0xffffffff


	//   ....[1]....
        /*0080*/ 	.word	0x05000007


	//----- nvinfo : EIATTR_COOP_GROUP_INSTR_OFFSETS
	.align		4
.L_41:
        /*0084*/ 	.byte	0x04, 0x28
        /*0086*/ 	.short	(.L_43 - .L_42)


	//   ....[0]....
.L_42:
        /*0088*/ 	.word	0x000002b0


	//   ....[1]....
        /*008c*/ 	.word	0x00003560


	//----- nvinfo : EIATTR_VRC_CTA_INIT_COUNT
	.align		4
.L_43:
        /*0090*/ 	.byte	0x02, 0x4a
	.zero		1
	.zero		1


	//----- nvinfo : EIATTR_MBARRIER_INSTR_OFFSETS
	.align		4
        /*0094*/ 	.byte	0x04, 0x39
        /*0096*/ 	.short	(.L_45 - .L_44)


	//   ....[0]....
.L_44:
        /*0098*/ 	.word	0x00000200
        /*009c*/ 	.word	0x000000ff
        /*00a0*/ 	.word	0x00000008
        /*00a4*/ 	.short	0x0100
        /*00a6*/ 	.byte	0x06
	.zero		1


	//   ....[1]....
        /*00a8*/ 	.word	0x00000210
        /*00ac*/ 	.word	0x000000ff
        /*00b0*/ 	.word	0x00000000
        /*00b4*/ 	.short	0x0100
        /*00b6*/ 	.byte	0x06
	.zero		1


	//   ....[2]....
        /*00b8*/ 	.word	0x00000220
        /*00bc*/ 	.word	0x000000ff
        /*00c0*/ 	.word	0x00000018
        /*00c4*/ 	.short	0x0100
        /*00c6*/ 	.byte	0x06
	.zero		1


	//   ....[3]....
        /*00c8*/ 	.word	0x00000230
        /*00cc*/ 	.word	0x000000ff
        /*00d0*/ 	.word	0x00000010
        /*00d4*/ 	.short	0x0100
        /*00d6*/ 	.byte	0x06
	.zero		1


	//   ....[4]....
        /*00d8*/ 	.word	0x00000240
        /*00dc*/ 	.word	0x000000ff
        /*00e0*/ 	.word	0x00000028
        /*00e4*/ 	.short	0x0100
        /*00e6*/ 	.byte	0x06
	.zero		1


	//   ....[5]....
        /*00e8*/ 	.word	0x00000250
        /*00ec*/ 	.word	0x000000ff
        /*00f0*/ 	.word	0x00000020
        /*00f4*/ 	.short	0x0100
        /*00f6*/ 	.byte	0x06
	.zero		1


	//   ....[6]....
        /*00f8*/ 	.word	0x00000260
        /*00fc*/ 	.word	0x000000ff
        /*0100*/ 	.word	0x00000038
        /*0104*/ 	.short	0x0100
        /*0106*/ 	.byte	0x06
	.zero		1


	//   ....[7]....
        /*0108*/ 	.word	0x00000270
        /*010c*/ 	.word	0x000000ff
        /*0110*/ 	.word	0x00000030
        /*0114*/ 	.short	0x0100
        /*0116*/ 	.byte	0x06
	.zero		1


	//   ....[8]....
        /*0118*/ 	.word	0x000005c0
        /*011c*/ 	.word	0x0000001f
        /*0120*/ 	.word	0x00000008
        /*0124*/ 	.short	0x010a
        /*0126*/ 	.byte	0xff
	.zero		1


	//   ....[9]....
        /*0128*/ 	.word	0x00000750
        /*012c*/ 	.word	0x0000001f
        /*0130*/ 	.word	0x00000008
        /*0134*/ 	.short	0x010a
        /*0136*/ 	.byte	0xff
	.zero		1


	//   ....[10]....
        /*0138*/ 	.word	0x000027a0
        /*013c*/ 	.word	0x0000001f
        /*0140*/ 	.word	0x00000000
        /*0144*/ 	.short	0x0107
        /*0146*/ 	.byte	0xff
	.zero		1


	//   ....[11]....
        /*0148*/ 	.word	0x00002810
        /*014c*/ 	.word	0x0000001f
        /*0150*/ 	.word	0x00000000
        /*0154*/ 	.short	0x0101
        /*0156*/ 	.byte	0xff
	.zero		1


	//   ....[12]....
        /*0158*/ 	.word	0x00002cc0
        /*015c*/ 	.word	0x00000018
        /*0160*/ 	.word	0x00000000
        /*0164*/ 	.short	0x010a
        /*0166*/ 	.byte	0xff
	.zero		1


	//   ....[13]....
        /*0168*/ 	.word	0x00002e70
        /*016c*/ 	.word	0x00000018
        /*0170*/ 	.word	0x00000000
        /*0174*/ 	.short	0x010a
        /*0176*/ 	.byte	0xff
	.zero		1


	//   ....[14]....
        /*0178*/ 	.word	0x00003310
        /*017c*/ 	.word	0x00000018
        /*0180*/ 	.word	0x00000008
        /*0184*/ 	.short	0x0101
        /*0186*/ 	.byte	0xff
	.zero		1


	//   ....[15]....
        /*0188*/ 	.word	0x00003620
        /*018c*/ 	.word	0x00000006
        /*0190*/ 	.word	0x00000000
        /*0194*/ 	.short	0x0108
        /*0196*/ 	.byte	0xff
	.zero		1


	//   ....[16]....
        /*0198*/ 	.word	0x00003630
        /*019c*/ 	.word	0x00000006
        /*01a0*/ 	.word	0x00000008
        /*01a4*/ 	.short	0x0108
        /*01a6*/ 	.byte	0xff
	.zero		1


	//   ....[17]....
        /*01a8*/ 	.word	0x00003640
        /*01ac*/ 	.word	0x00000006
        /*01b0*/ 	.word	0x00000010
        /*01b4*/ 	.short	0x0108
        /*01b6*/ 	.byte	0xff
	.zero		1


	//   ....[18]....
        /*01b8*/ 	.word	0x00003650
        /*01bc*/ 	.word	0x00000006
        /*01c0*/ 	.word	0x00000018
        /*01c4*/ 	.short	0x0108
        /*01c6*/ 	.byte	0xff
	.zero		1


	//   ....[19]....
        /*01c8*/ 	.word	0x00003660
        /*01cc*/ 	.word	0x00000006
        /*01d0*/ 	.word	0x00000020
        /*01d4*/ 	.short	0x0108
        /*01d6*/ 	.byte	0xff
	.zero		1


	//   ....[20]....
        /*01d8*/ 	.word	0x00003670
        /*01dc*/ 	.word	0x00000006
        /*01e0*/ 	.word	0x00000028
        /*01e4*/ 	.short	0x0108
        /*01e6*/ 	.byte	0xff
	.zero		1


	//   ....[21]....
        /*01e8*/ 	.word	0x00003680
        /*01ec*/ 	.word	0x00000006
        /*01f0*/ 	.word	0x00000030
        /*01f4*/ 	.short	0x0108
        /*01f6*/ 	.byte	0xff
	.zero		1


	//   ....[22]....
        /*01f8*/ 	.word	0x00003690
        /*01fc*/ 	.word	0x00000006
        /*0200*/ 	.word	0x00000038
        /*0204*/ 	.short	0x0108
        /*0206*/ 	.byte	0xff
	.zero		1


	//----- nvinfo : EIATTR_NUM_MBARRIERS
	.align		4
.L_45:
        /*0208*/ 	.byte	0x03, 0x38
        /*020a*/ 	.short	0x0008


	//----- nvinfo : EIATTR_EXIT_INSTR_OFFSETS
	.align		4
        /*020c*/ 	.byte	0x04, 0x1c
        /*020e*/ 	.short	(.L_47 - .L_46)


	//   ....[0]....
.L_46:
        /*0210*/ 	.word	0x00003490


	//   ....[1]....
        /*0214*/ 	.word	0x000035a0


	//   ....[2]....
        /*0218*/ 	.word	0x00003610


	//   ....[3]....
        /*021c*/ 	.word	0x000036a0


	//----- nvinfo : EIATTR_CRS_STACK_SIZE
	.align		4
.L_47:
        /*0220*/ 	.byte	0x04, 0x1e
        /*0222*/ 	.short	(.L_49 - .L_48)
.L_48:
        /*0224*/ 	.word	0x00000000


	//----- nvinfo : EIATTR_CBANK_PARAM_SIZE
	.align		4
.L_49:
        /*0228*/ 	.byte	0x03, 0x19
        /*022a*/ 	.short	0x0024


	//----- nvinfo : EIATTR_PARAM_CBANK
	.align		4
        /*022c*/ 	.byte	0x04, 0x0a
        /*022e*/ 	.short	(.L_51 - .L_50)
	.align		4
.L_50:
        /*0230*/ 	.word	index@(.nv.constant0._Z28warp_specialized_gemm_kernelILi32ELi32ELi32ELi4EEvPKfS1_Pfiii)
        /*0234*/ 	.short	0x0380
        /*0236*/ 	.short	0x0024


	//----- nvinfo : EIATTR_SW_WAR
	.align		4
.L_51:
        /*0238*/ 	.byte	0x04, 0x36
        /*023a*/ 	.short	(.L_53 - .L_52)
.L_52:
        /*023c*/ 	.word	0x00000008
.L_53:


//--------------------- .nv.info._Z16warp_vote_kernelPKfPifi --------------------------
	.section	.nv.info._Z16warp_vote_kernelPKfPifi,"",@"SHT_CUDA_INFO"
	.sectionflags	@""
	.align	4


	//----- nvinfo : EIATTR_CUDA_API_VERSION
	.align		4
        /*0000*/ 	.byte	0x04, 0x37
        /*0002*/ 	.short	(.L_55 - .L_54)
.L_54:
        /*0004*/ 	.word	0x00000082


	//----- nvinfo : EIATTR_KPARAM_INFO
	.align		4
.L_55:
        /*0008*/ 	.byte	0x04, 0x17
        /*000a*/ 	.short	(.L_57 - .L_56)
.L_56:
        /*000c*/ 	.word	0x00000000
        /*0010*/ 	.short	0x0003
        /*0012*/ 	.short	0x0014
        /*0014*/ 	.byte	0x00, 0xf0, 0x11, 0x00


	//----- nvinfo : EIATTR_KPARAM_INFO
	.align		4
.L_57:
        /*0018*/ 	.byte	0x04, 0x17
        /*001a*/ 	.short	(.L_59 - .L_58)
.L_58:
        /*001c*/ 	.word	0x00000000
        /*0020*/ 	.short	0x0002
        /*0022*/ 	.short	0x0010
        /*0024*/ 	.byte	0x00, 0xf0, 0x11, 0x00


	//----- nvinfo : EIATTR_KPARAM_INFO
	.align		4
.L_59:
        /*0028*/ 	.byte	0x04, 0x17
        /*002a*/ 	.short	(.L_61 - .L_60)
.L_60:
        /*002c*/ 	.word	0x00000000
        /*0030*/ 	.short	0x0001
        /*0032*/ 	.short	0x0008
        /*0034*/ 	.byte	0x00, 0xf5, 0x21, 0x00


	//----- nvinfo : EIATTR_KPARAM_INFO
	.align		4
.L_61:
        /*0038*/ 	.byte	0x04, 0x17
        /*003a*/ 	.short	(.L_63 - .L_62)
.L_62:
        /*003c*/ 	.word	0x00000000
        /*0040*/ 	.short	0x0000
        /*0042*/ 	.short	0x0000
        /*0044*/ 	.byte	0x00, 0xf5, 0x21, 0x00


	//----- nvinfo : EIATTR_SPARSE_MMA_MASK
	.align		4
.L_63:
        /*0048*/ 	.byte	0x03, 0x50
        /*004a*/ 	.short	0x0000


	//----- nvinfo : EIATTR_MAXREG_COUNT
	.align		4
        /*004c*/ 	.byte	0x03, 0x1b
        /*004e*/ 	.short	0x00ff


	//----- nvinfo : EIATTR_MERCURY_ISA_VERSION
	.align		4
        /*0050*/ 	.byte	0x03, 0x5f
        /*0052*/ 	.short	0x0101


	//----- nvinfo : EIATTR_COOP_GROUP_MASK_REGIDS
	.align		4
        /*0054*/ 	.byte	0x04, 0x29
        /*0056*/ 	.short	(.L_65 - .L_64)


	//   ....[0]....
.L_64:
        /*0058*/ 	.word	0xffffffff


	//   ....[1]....
        /*005c*/ 	.word	0xffffffff


	//   ....[2]....
        /*0060*/ 	.word	0xffffffff


	//----- nvinfo : EIATTR_COOP_GROUP_INSTR_OFFSETS
	.align		4
.L_65:
        /*0064*/ 	.byte	0x04, 0x28
        /*0066*/ 	.short	(.L_67 - .L_66)


	//   ....[0]....
.L_66:
        /*0068*/ 	.word	0x00000160


	//   ....[1]....
        /*006c*/ 	.word	0x00000170


	//   ....[2]....
        /*0070*/ 	.word	0x00000180


	//----- nvinfo : EIATTR_VRC_CTA_INIT_COUNT
	.align		4
.L_67:
        /*0074*/ 	.byte	0x02, 0x4a
	.zero		1
	.zero		1


	//----- nvinfo : EIATTR_EXIT_INSTR_OFFSETS
	.align		4
        /*0078*/ 	.byte	0x04, 0x1c
        /*007a*/ 	.short	(.L_69 - .L_68)


	//   ....[0]....
.L_68:
        /*007c*/ 	.word	0x00000190


	//   ....[1]....
        /*0080*/ 	.word	0x00000240


	//----- nvinfo : EIATTR_CBANK_PARAM_SIZE
	.align		4
.L_69:
        /*0084*/ 	.byte	0x03, 0x19
        /*0086*/ 	.short	0x0018


	//----- nvinfo : EIATTR_PARAM_CBANK
	.align		4
        /*0088*/ 	.byte	0x04, 0x0a
        /*008a*/ 	.short	(.L_71 - .L_70)
	.align		4
.L_70:
        /*008c*/ 	.word	index@(.nv.constant0._Z16warp_vote_kernelPKfPifi)
        /*0090*/ 	.short	0x0380
        /*0092*/ 	.short	0x0018


	//----- nvinfo : EIATTR_SW_WAR
	.align		4
.L_71:
        /*0094*/ 	.byte	0x04, 0x36
        /*0096*/ 	.short	(.L_73 - .L_72)
.L_72:
        /*0098*/ 	.word	0x00000008
.L_73:


//--------------------- .nv.info._Z16warp_scan_kernelPKfPfi --------------------------
	.section	.nv.info._Z16warp_scan_kernelPKfPfi,"",@"SHT_CUDA_INFO"
	.sectionflags	@""
	.align	4


	//----- nvinfo : EIATTR_CUDA_API_VERSION
	.align		4
        /*0000*/ 	.byte	0x04, 0x37
        /*0002*/ 	.short	(.L_75 - .L_74)
.L_74:
        /*0004*/ 	.word	0x00000082


	//----- nvinfo : EIATTR_KPARAM_INFO
	.align		4
.L_75:
        /*0008*/ 	.byte	0x04, 0x17
        /*000a*/ 	.short	(.L_77 - .L_76)
.L_76:
        /*000c*/ 	.word	0x00000000
        /*0010*/ 	.short	0x0002
        /*0012*/ 	.short	0x0010
        /*0014*/ 	.byte	0x00, 0xf0, 0x11, 0x00


	//----- nvinfo : EIATTR_KPARAM_INFO
	.align		4
.L_77:
        /*0018*/ 	.byte	0x04, 0x17
        /*001a*/ 	.short	(.L_79 - .L_78)
.L_78:
        /*001c*/ 	.word	0x00000000
        /*0020*/ 	.short	0x0001
        /*0022*/ 	.short	0x0008
        /*0024*/ 	.byte	0x00, 0xf5, 0x21, 0x00


	//----- nvinfo : EIATTR_KPARAM_INFO
	.align		4
.L_79:
        /*0028*/ 	.byte	0x04, 0x17
        /*002a*/ 	.short	(.L_81 - .L_80)
.L_80:
        /*002c*/ 	.word	0x00000000
        /*0030*/ 	.short	0x0000
        /*0032*/ 	.short	0x0000
        /*0034*/ 	.byte	0x00, 0xf5, 0x21, 0x00


	//----- nvinfo : EIATTR_SPARSE_MMA_MASK
	.align		4
.L_81:
        /*0038*/ 	.byte	0x03, 0x50
        /*003a*/ 	.short	0x0000


	//----- nvinfo : EIATTR_MAXREG_COUNT
	.align		4
        /*003c*/ 	.byte	0x03, 0x1b
        /*003e*/ 	.short	0x00ff


	//----- nvinfo : EIATTR_MERCURY_ISA_VERSION
	.align		4
        /*0040*/ 	.byte	0x03, 0x5f
        /*0042*/ 	.short	0x0101


	//----- nvinfo : EIATTR_COOP_GROUP_MASK_REGIDS
	.align		4
        /*0044*/ 	.byte	0x04, 0x29
        /*0046*/ 	.short	(.L_83 - .L_82)


	//   ....[0]....
.L_82:
        /*0048*/ 	.word	0xffffffff


	//   ....[1]....
        /*004c*/ 	.word	0xffffffff


	//   ....[2]....
        /*0050*/ 	.word	0xffffffff


	//   ....[3]....
        /*0054*/ 	.word	0xffffffff


	//   ....[4]....
        /*0058*/ 	.word	0xffffffff


	//----- nvinfo : EIATTR_COOP_GROUP_INSTR_OFFSETS
	.align		4
.L_83:
        /*005c*/ 	.byte	0x04, 0x28
        /*005e*/ 	.short	(.L_85 - .L_84)


	//   ....[0]....
.L_84:
        /*0060*/ 	.word	0x000000d0


	//   ....[1]....
        /*0064*/ 	.word	0x00000100


	//   ....[2]....
        /*0068*/ 	.word	0x00000130


	//   ....[3]....
        /*006c*/ 	.word	0x00000160


	//   ....[4]....
        /*0070*/ 	.word	0x00000180


	//----- nvinfo : EIATTR_VRC_CTA_INIT_COUNT
	.align		4
.L_85:
        /*0074*/ 	.byte	0x02, 0x4a
	.zero		1
	.zero		1


	//----- nvinfo : EIATTR_EXIT_INSTR_OFFSETS
	.align		4
        /*0078*/ 	.byte	0x04, 0x1c
        /*007a*/ 	.short	(.L_87 - .L_86)


	//   ....[0]....
.L_86:
        /*007c*/ 	.word	0x00000190


	//   ....[1]....
        /*0080*/ 	.word	0x000001f0


	//----- nvinfo : EIATTR_CBANK_PARAM_SIZE
	.align		4
.L_87:
        /*0084*/ 	.byte	0x03, 0x19
        /*0086*/ 	.short	0x0014


	//----- nvinfo : EIATTR_PARAM_CBANK
	.align		4
        /*0088*/ 	.byte	0x04, 0x0a
        /*008a*/ 	.short	(.L_89 - .L_88)
	.align		4
.L_88:
        /*008c*/ 	.word	index@(.nv.constant0._Z16warp_scan_kernelPKfPfi)
        /*0090*/ 	.short	0x0380
        /*0092*/ 	.short	0x0014


	//----- nvinfo : EIATTR_SW_WAR
	.align		4
.L_89:
        /*0094*/ 	.byte	0x04, 0x36
        /*0096*/ 	.short	(.L_91 - .L_90)
.L_90:
        /*0098*/ 	.word	0x00000008
.L_91:


//--------------------- .nv.info._Z22warp_async_copy_kernelPKfPfi --------------------------
	.section	.nv.info._Z22warp_async_copy_kernelPKfPfi,"",@"SHT_CUDA_INFO"
	.sectionflags	@""
	.align	4


	//----- nvinfo : EIATTR_CUDA_API_VERSION
	.align		4
        /*0000*/ 	.byte	0x04, 0x37
        /*0002*/ 	.short	(.L_93 - .L_92)
.L_92:
        /*0004*/ 	.word	0x00000082


	//----- nvinfo : EIATTR_KPARAM_INFO
	.align		4
.L_93:
        /*0008*/ 	.byte	0x04, 0x17
        /*000a*/ 	.short	(.L_95 - .L_94)
.L_94:
        /*000c*/ 	.word	0x00000000
        /*0010*/ 	.short	0x0002
        /*0012*/ 	.short	0x0010
        /*0014*/ 	.byte	0x00, 0xf0, 0x11, 0x00


	//----- nvinfo : EIATTR_KPARAM_INFO
	.align		4
.L_95:
        /*0018*/ 	.byte	0x04, 0x17
        /*001a*/ 	.short	(.L_97 - .L_96)
.L_96:
        /*001c*/ 	.word	0x00000000
        /*0020*/ 	.short	0x0001
        /*0022*/ 	.short	0x0008
        /*0024*/ 	.byte	0x00, 0xf5, 0x21, 0x00


	//----- nvinfo : EIATTR_KPARAM_INFO
	.align		4
.L_97:
        /*0028*/ 	.byte	0x04, 0x17
        /*002a*/ 	.short	(.L_99 - .L_98)
.L_98:
        /*002c*/ 	.word	0x00000000
        /*0030*/ 	.short	0x0000
        /*0032*/ 	.short	0x0000
        /*0034*/ 	.byte	0x00, 0xf5, 0x21, 0x00


	//----- nvinfo : EIATTR_SPARSE_MMA_MASK
	.align		4
.L_99:
        /*0038*/ 	.byte	0x03, 0x50
        /*003a*/ 	.short	0x0000


	//----- nvinfo : EIATTR_MAXREG_COUNT
	.align		4
        /*003c*/ 	.byte	0x03, 0x1b
        /*003e*/ 	.short	0x00ff


	//----- nvinfo : EIATTR_NUM_BARRIERS
	.align		4
        /*0040*/ 	.byte	0x02, 0x4c
        /*0042*/ 	.byte	0x01
	.zero		1


	//----- nvinfo : EIATTR_MERCURY_ISA_VERSION
	.align		4
        /*0044*/ 	.byte	0x03, 0x5f
        /*0046*/ 	.short	0x0101


	//----- nvinfo : EIATTR_COOP_GROUP_MASK_REGIDS
	.align		4
        /*0048*/ 	.byte	0x04, 0x29
        /*004a*/ 	.short	(.L_101 - .L_100)


	//   ....[0]....
.L_100:
        /*004c*/ 	.word	0xffffffff


	//----- nvinfo : EIATTR_COOP_GROUP_INSTR_OFFSETS
	.align		4
.L_101:
        /*0050*/ 	.byte	0x04, 0x28
        /*0052*/ 	.short	(.L_103 - .L_102)


	//   ....[0]....
.L_102:
        /*0054*/ 	.word	0x00000340


	//----- nvinfo : EIATTR_VRC_CTA_INIT_COUNT
	.align		4
.L_103:
        /*0058*/ 	.byte	0x02, 0x4a
	.zero		1
	.zero		1


	//----- nvinfo : EIATTR_EXIT_INSTR_OFFSETS
	.align		4
        /*005c*/ 	.byte	0x04, 0x1c
        /*005e*/ 	.short	(.L_105 - .L_104)


	//   ....[0]....
.L_104:
        /*0060*/ 	.word	0x00000390


	//   ....[1]....
        /*0064*/ 	.word	0x000004a0


	//----- nvinfo : EIATTR_CRS_STACK_SIZE
	.align		4
.L_105:
        /*0068*/ 	.byte	0x04, 0x1e
        /*006a*/ 	.short	(.L_107 - .L_106)
.L_106:
        /*006c*/ 	.word	0x00000000


	//----- nvinfo : EIATTR_CBANK_PARAM_SIZE
	.align		4
.L_107:
        /*0070*/ 	.byte	0x03, 0x19
        /*0072*/ 	.short	0x0014


	//----- nvinfo : EIATTR_PARAM_CBANK
	.align		4
        /*0074*/ 	.byte	0x04, 0x0a
        /*0076*/ 	.short	(.L_109 - .L_108)
	.align		4
.L_108:
        /*0078*/ 	.word	index@(.nv.constant0._Z22warp_async_copy_kernelPKfPfi)
        /*007c*/ 	.short	0x0380
        /*007e*/ 	.short	0x0014


	//----- nvinfo : EIATTR_SW_WAR
	.align		4
.L_109:
        /*0080*/ 	.byte	0x04, 0x36
        /*0082*/ 	.short	(.L_111 - .L_110)
.L_110:
        /*0084*/ 	.word	0x00000008
.L_111:


//--------------------- .nv.callgraph             --------------------------
	.section	.nv.callgraph,"",@"SHT_CUDA_CALLGRAPH"
	.align	4
	.sectionentsize	8
	.align		4
        /*0000*/ 	.word	0x00000000
	.align		4
        /*0004*/ 	.word	0xffffffff
	.align		4
        /*0008*/ 	.word	0x00000000
	.align		4
        /*000c*/ 	.word	0xfffffffe
	.align		4
        /*0010*/ 	.word	0x00000000
	.align		4
        /*0014*/ 	.word	0xfffffffd
	.align		4
        /*0018*/ 	.word	0x00000000
	.align		4
        /*001c*/ 	.word	0xfffffffc


//--------------------- .text._Z28warp_specialized_gemm_kernelILi32ELi32ELi32ELi4EEvPKfS1_Pfiii --------------------------
	.section	.text._Z28warp_specialized_gemm_kernelILi32ELi32ELi32ELi4EEvPKfS1_Pfiii,"ax",@progbits
	.align	128
        .global         _Z28warp_specialized_gemm_kernelILi32ELi32ELi32ELi4EEvPKfS1_Pfiii
        .type           _Z28warp_specialized_gemm_kernelILi32ELi32ELi32ELi4EEvPKfS1_Pfiii,@function
        .size           _Z28warp_specialized_gemm_kernelILi32ELi32ELi32ELi4EEvPKfS1_Pfiii,(.L_x_34 - _Z28warp_specialized_gemm_kernelILi32ELi32ELi32ELi4EEvPKfS1_Pfiii)
        .other          _Z28warp_specialized_gemm_kernelILi32ELi32ELi32ELi4EEvPKfS1_Pfiii,@"STO_CUDA_ENTRY STV_DEFAULT"
_Z28warp_specialized_gemm_kernelILi32ELi32ELi32ELi4EEvPKfS1_Pfiii:
.text._Z28warp_specialized_gemm_kernelILi32ELi32ELi32ELi4EEvPKfS1_Pfiii:
[----:B------:R-:W-:Y:S01]  /*0000*/  LDC R1, c[0x0][0x37c] ;  /* 0x0000df00ff017b82 */ /* 0x000fe20000000800 */
[----:B------:R-:W0:Y:S01]  /*0010*/  S2R R3, SR_TID.Y ;  /* 0x0000000000037919 */ /* 0x000e220000002200 */
[----:B------:R-:W1:Y:S06]  /*0020*/  LDCU UR9, c[0x0][0x360] ;  /* 0x00006c00ff0977ac */ /* 0x000e6c0008000800 */
[----:B------:R-:W2:Y:S01]  /*0030*/  LDC R30, c[0x0][0x3a0] ;  /* 0x0000e800ff1e7b82 */ /* 0x000ea20000000800 */
[----:B------:R-:W-:Y:S01]  /*0040*/  BSSY.RECONVERGENT B0, `(.L_x_0) ;  /* 0x0000026000007945 */ /* 0x000fe20003800200 */
[----:B------:R-:W0:Y:S01]  /*0050*/  S2R R4, SR_TID.Z ;  /* 0x0000000000047919 */ /* 0x000e220000002300 */
[----:B------:R-:W0:Y:S01]  /*0060*/  LDCU UR12, c[0x0][0x364] ;  /* 0x00006c80ff0c77ac */ /* 0x000e220008000800 */
[----:B------:R-:W3:Y:S01]  /*0070*/  S2R R6, SR_TID.X ;  /* 0x0000000000067919 */ /* 0x000ee20000002100 */
[----:B------:R-:W4:Y:S01]  /*0080*/  LDCU.64 UR10, c[0x0][0x358] ;  /* 0x00006b00ff0a77ac */ /* 0x000f220008000a00 */
[----:B------:R-:W1:Y:S01]  /*0090*/  S2R R0, SR_CTAID.X ;  /* 0x0000000000007919 */ /* 0x000e620000002500 */
[----:B------:R-:W2:Y:S01]  /*00a0*/  S2R R2, SR_CTAID.Y ;  /* 0x0000000000027919 */ /* 0x000ea20000002600 */
[----:B0-----:R-:W-:-:S04]  /*00b0*/  IMAD R3, R4, UR12, R3 ;  /* 0x0000000c04037c24 */ /* 0x001fc8000f8e0203 */
[----:B-1----:R-:W-:-:S05]  /*00c0*/  IMAD R3, R3, UR9, RZ ;  /* 0x0000000903037c24 */ /* 0x002fca000f8e02ff */
[----:B---3--:R-:W-:-:S13]  /*00d0*/  LOP3.LUT P0, RZ, R3, R6, RZ, 0xfc, !PT ;  /* 0x0000000603ff7212 */ /* 0x008fda000780fcff */
[----:B--2-4-:R-:W-:Y:S05]  /*00e0*/  @P0 BRA `(.L_x_1) ;  /* 0x00000000006c0947 */ /* 0x014fea0003800000 */
[----:B------:R-:W0:Y:S01]  /*00f0*/  S2UR UR6, SR_CgaCtaId ;  /* 0x00000000000679c3 */ /* 0x000e220000008800 */
[----:B------:R-:W1:Y:S01]  /*0100*/  LDCU UR8, c[0x0][0x368] ;  /* 0x00006d00ff0877ac */ /* 0x000e620008000800 */
[----:B------:R-:W-:Y:S01]  /*0110*/  UIMAD UR4, UR9, UR12, URZ ;  /* 0x0000000c090472a4 */ /* 0x000fe2000f8e02ff */
[----:B------:R-:W-:-:S05]  /*0120*/  UMOV UR5, 0x400 ;  /* 0x0000040000057882 */ /* 0x000fca0000000000 */
[----:B------:R-:W2:Y:S01]  /*0130*/  S2UR UR7, SR_SWINHI ;  /* 0x00000000000779c3 */ /* 0x000ea20000002f00 */
[----:B------:R-:W-:Y:S02]  /*0140*/  UIADD3 UR5, UPT, UPT, UR5, 0x8000, URZ ;  /* 0x0000800005057890 */ /* 0x000fe4000fffe0ff */
[----:B-1----:R-:W-:-:S04]  /*0150*/  UIMAD UR4, UR4, UR8, URZ ;  /* 0x00000008040472a4 */ /* 0x002fc8000f8e02ff */
[----:B------:R-:W-:-:S04]  /*0160*/  UIADD3 UR14, UPT, UPT, -UR4, 0x100000, URZ ;  /* 0x00100000040e7890 */ /* 0x000fc8000fffe1ff */
[----:B------:R-:W-:Y:S02]  /*0170*/  USHF.L.U32 UR15, UR14, 0xb, URZ ;  /* 0x0000000b0e0f7899 */ /* 0x000fe400080006ff */
[----:B------:R-:W-:Y:S02]  /*0180*/  USHF.L.U32 UR14, UR14, 0x1, URZ ;  /* 0x000000010e0e7899 */ /* 0x000fe400080006ff */
[----:B0-----:R-:W-:Y:S01]  /*0190*/  ULEA UR6, UR6, UR5, 0x18 ;  /* 0x0000000506067291 */ /* 0x001fe2000f8ec0ff */
[----:B------:R-:W-:-:S06]  /*01a0*/  IMAD.U32 R3, RZ, RZ, UR4 ;  /* 0x00000004ff037e24 */ /* 0x000fcc000f8e00ff */
[----:B------:R-:W-:Y:S01]  /*01b0*/  UMOV UR4, UR6 ;  /* 0x0000000600047c82 */ /* 0x000fe20008000000 */
[----:B--2---:R-:W-:Y:S01]  /*01c0*/  UMOV UR5, UR7 ;  /* 0x0000000700057c82 */ /* 0x004fe20008000000 */
[----:B------:R-:W-:Y:S02]  /*01d0*/  IMAD.U32 R4, RZ, RZ, UR4 ;  /* 0x00000004ff047e24 */ /* 0x000fe4000f8e00ff */
[----:B------:R-:W-:Y:S01]  /*01e0*/  IMAD.U32 R5, RZ, RZ, UR5 ;  /* 0x00000005ff057e24 */ /* 0x000fe2000f8e00ff */
[----:B------:R-:W0:Y:S02]  /*01f0*/  FENCE.VIEW.ASYNC.S ;  /* 0x00000000000073c6 */ /* 0x000e240000000000 */
[----:B0-----:R0:W1:Y:S01]  /*0200*/  SYNCS.EXCH.64 URZ, [UR6+0x8], UR14 ;  /* 0x0000080e06ff75b2 */ /* 0x0010620008000100 */
[----:B------:R0:W1:Y:S01]  /*0210*/  SYNCS.EXCH.64 URZ, [UR6], UR14 ;  /* 0x0000000e06ff75b2 */ /* 0x0000620008000100 */
[----:B------:R0:W1:Y:S01]  /*0220*/  SYNCS.EXCH.64 URZ, [UR6+0x18], UR14 ;  /* 0x0000180e06ff75b2 */ /* 0x0000620008000100 */
[----:B------:R0:W1:Y:S01]  /*0230*/  SYNCS.EXCH.64 URZ, [UR6+0x10], UR14 ;  /* 0x0000100e06ff75b2 */ /* 0x0000620008000100 */
[----:B------:R0:W1:Y:S01]  /*0240*/  SYNCS.EXCH.64 URZ, [UR6+0x28], UR14 ;  /* 0x0000280e06ff75b2 */ /* 0x0000620008000100 */
[----:B------:R0:W1:Y:S01]  /*0250*/  SYNCS.EXCH.64 URZ, [UR6+0x20], UR14 ;  /* 0x0000200e06ff75b2 */ /* 0x0000620008000100 */
[----:B------:R0:W1:Y:S01]  /*0260*/  SYNCS.EXCH.64 URZ, [UR6+0x38], UR14 ;  /* 0x0000380e06ff75b2 */ /* 0x0000620008000100 */
[----:B------:R0:W1:Y:S02]  /*0270*/  SYNCS.EXCH.64 URZ, [UR6+0x30], UR14 ;  /* 0x0000300e06ff75b2 */ /* 0x0000640008000100 */
[----:B-1----:R0:W-:Y:S01]  /*0280*/  ST.E.STRONG.SM desc[UR10][R4.64+0x40], R3 ;  /* 0x0000400304007985 */ /* 0x0021e2000c10b90a */
[----:B------:R-:W-:Y:S01]  /*0290*/  NOP ;  /* 0x0000000000007918 */ /* 0x000fe20000000000 */
.L_x_1:
[----:B0-----:R-:W-:Y:S05]  /*02a0*/  BSYNC.RECONVERGENT B0 ;  /* 0x0000000000007941 */ /* 0x001fea0003800200 */
.L_x_0:
[----:B------:R-:W-:Y:S01]  /*02b0*/  BAR.SYNC.DEFER_BLOCKING 0x0 ;  /* 0x0000000000007b1d */ /* 0x000fe20000010000 */
[----:B------:R-:W-:Y:S01]  /*02c0*/  ISETP.GT.U32.AND P0, PT, R6, 0x1f, PT ;  /* 0x0000001f0600780c */ /* 0x000fe20003f04070 */
[----:B------:R-:W-:-:S04]  /*02d0*/  VIADD R3, R30, 0x1f ;  /* 0x0000001f1e037836 */ /* 0x000fc80000000000 */
[----:B------:R-:W-:Y:S01]  /*02e0*/  BSSY B0, `(.L_x_2) ;  /* 0x0000319000007945 */ /* 0x000fe20003800000 */
[----:B------:R-:W-:-:S04]  /*02f0*/  SHF.R.S32.HI R4, RZ, 0x1f, R3 ;  /* 0x0000001fff047819 */ /* 0x000fc80000011403 */
[----:B------:R-:W-:-:S04]  /*0300*/  LEA.HI R4, R4, R3, RZ, 0x5 ;  /* 0x0000000304047211 */ /* 0x000fc800078f28ff */
[----:B------:R-:W-:Y:S01]  /*0310*/  SHF.R.S32.HI R27, RZ, 0x5, R4 ;  /* 0x00000005ff1b7819 */ /* 0x000fe20000011404 */
[----:B------:R-:W-:Y:S06]  /*0320*/  @P0 BRA `(.L_x_3) ;  /* 0x00000024005c0947 */ /* 0x000fec0003800000 */
[----:B------:R-:W-:Y:S01]  /*0330*/  ISETP.GE.AND P0, PT, R30, 0x1, PT ;  /* 0x000000011e00780c */ /* 0x000fe20003f06270 */
[----:B------:R-:W-:-:S12]  /*0340*/  IMAD.MOV.U32 R23, RZ, RZ, 0x5 ;  /* 0x00000005ff177424 */ /* 0x000fd800078e00ff */
[----:B------:R-:W-:Y:S05]  /*0350*/  @!P0 BRA `(.L_x_4) ;  /* 0x0000003000448947 */ /* 0x000fea0003800000 */
[----:B------:R-:W-:Y:S01]  /*0360*/  IMAD.SHL.U32 R2, R2, 0x20, RZ ;  /* 0x0000002002027824 */ /* 0x000fe200078e00ff */
[----:B------:R-:W0:Y:S01]  /*0370*/  LDC R29, c[0x0][0x39c] ;  /* 0x0000e700ff1d7b82 */ /* 0x000e220000000800 */
[----:B------:R-:W-:Y:S01]  /*0380*/  VIMNMX R28, PT, PT, R27, 0x4, PT ;  /* 0x000000041b1c7848 */ /* 0x000fe20003fe0100 */
[----:B------:R-:W-:Y:S01]  /*0390*/  IMAD.SHL.U32 R0, R0, 0x20, RZ ;  /* 0x0000002000007824 */ /* 0x000fe200078e00ff */
[----:B------:R-:W-:Y:S01]  /*03a0*/  PRMT R22, RZ, 0x7610, R22 ;  /* 0x00007610ff167816 */ /* 0x000fe20000000016 */
[--C-:B------:R-:W-:Y:S01]  /*03b0*/  IMAD R3, R2, R30, R30.reuse ;  /* 0x0000001e02037224 */ /* 0x100fe200078e021e */
[----:B------:R-:W-:Y:S01]  /*03c0*/  VIMNMX R28, PT, PT, R28, 0x1, !PT ;  /* 0x000000011c1c7848 */ /* 0x000fe20007fe0100 */
[----:B------:R-:W-:Y:S02]  /*03d0*/  IMAD.MOV.U32 R23, RZ, RZ, 0x5 ;  /* 0x00000005ff177424 */ /* 0x000fe400078e00ff */
[----:B------:R-:W-:Y:S02]  /*03e0*/  IMAD.IADD R4, R3, 0x1, R30 ;  /* 0x0000000103047824 */ /* 0x000fe400078e021e */
[----:B------:R-:W-:-:S02]  /*03f0*/  IMAD.MOV.U32 R26, RZ, RZ, RZ ;  /* 0x000000ffff1a7224 */ /* 0x000fc400078e00ff */
[----:B------:R-:W-:-:S04]  /*0400*/  IMAD.IADD R5, R4, 0x1, R30 ;  /* 0x0000000104057824 */ /* 0x000fc800078e021e */
[----:B------:R-:W-:-:S05]  /*0410*/  IMAD.IADD R6, R5, 0x1, R30 ;  /* 0x0000000105067824 */ /* 0x000fca00078e021e */
[----:B------:R-:W-:Y:S01]  /*0420*/  IADD3 R7, PT, PT, R6, R30, RZ ;  /* 0x0000001e06077210 */ /* 0x000fe20007ffe0ff */
[----:B0-----:R-:W-:-:S04]  /*0430*/  IMAD.SHL.U32 R29, R29, 0x20, RZ ;  /* 0x000000201d1d7824 */ /* 0x001fc800078e00ff */
[----:B------:R-:W-:-:S04]  /*0440*/  IMAD.IADD R8, R7, 0x1, R30 ;  /* 0x0000000107087824 */ /* 0x000fc800078e021e */
[----:B------:R-:W-:-:S04]  /*0450*/  IMAD.IADD R9, R8, 0x1, R30 ;  /* 0x0000000108097824 */ /* 0x000fc800078e021e */
[----:B------:R-:W-:-:S04]  /*0460*/  IMAD.IADD R10, R9, 0x1, R30 ;  /* 0x00000001090a7824 */ /* 0x000fc800078e021e */
[----:B------:R-:W-:-:S04]  /*0470*/  IMAD.IADD R11, R10, 0x1, R30 ;  /* 0x000000010a0b7824 */ /* 0x000fc800078e021e */
[----:B------:R-:W-:-:S04]  /*0480*/  IMAD.IADD R12, R11, 0x1, R30 ;  /* 0x000000010b0c7824 */ /* 0x000fc800078e021e */
[----:B------:R-:W-:-:S04]  /*0490*/  IMAD.IADD R13, R12, 0x1, R30 ;  /* 0x000000010c0d7824 */ /* 0x000fc800078e021e */
[----:B------:R-:W-:-:S04]  /*04a0*/  IMAD.IADD R14, R13, 0x1, R30 ;  /* 0x000000010d0e7824 */ /* 0x000fc800078e021e */
[----:B------:R-:W-:-:S04]  /*04b0*/  IMAD.IADD R15, R14, 0x1, R30 ;  /* 0x000000010e0f7824 */ /* 0x000fc800078e021e */
[----:B------:R-:W-:-:S05]  /*04c0*/  IMAD.IADD R16, R15, 0x1, R30 ;  /* 0x000000010f107824 */ /* 0x000fca00078e021e */
[----:B------:R-:W-:-:S05]  /*04d0*/  IADD3 R17, PT, PT, R16, R30, RZ ;  /* 0x0000001e10117210 */ /* 0x000fca0007ffe0ff */
[----:B------:R-:W-:-:S04]  /*04e0*/  IMAD.IADD R18, R17, 0x1, R30 ;  /* 0x0000000111127824 */ /* 0x000fc800078e021e */
[----:B------:R-:W-:-:S04]  /*04f0*/  IMAD.IADD R19, R18, 0x1, R30 ;  /* 0x0000000112137824 */ /* 0x000fc800078e021e */
[----:B------:R-:W-:-:S04]  /*0500*/  IMAD.IADD R27, R19, 0x1, R30 ;  /* 0x00000001131b7824 */ /* 0x000fc800078e021e */
[----:B------:R-:W-:-:S07]  /*0510*/  IMAD.IADD R30, R27, 0x1, R30 ;  /* 0x000000011b1e7824 */ /* 0x000fce00078e021e */
.L_x_10:
[----:B------:R-:W-:Y:S05]  /*0520*/  YIELD ;  /* 0x0000000000007946 */ /* 0x000fea0003800000 */
[----:B------:R-:W-:Y:S02]  /*0530*/  LOP3.LUT R31, R22, 0xff, RZ, 0xc0, !PT ;  /* 0x000000ff161f7812 */ /* 0x000fe400078ec0ff */
[----:B------:R-:W-:Y:S01]  /*0540*/  CS2R R24, SR_GLOBALTIMERLO ;  /* 0x0000000000187805 */ /* 0x000fe20000015200 */
[----:B------:R-:W0:Y:S01]  /*0550*/  S2UR UR5, SR_CgaCtaId ;  /* 0x00000000000579c3 */ /* 0x000e220000008800 */
[----:B------:R-:W-:Y:S01]  /*0560*/  UMOV UR4, 0x400 ;  /* 0x0000040000047882 */ /* 0x000fe20000000000 */
[----:B------:R-:W-:Y:S01]  /*0570*/  LOP3.LUT R21, R23, 0x1, RZ, 0xc0, !PT ;  /* 0x0000000117157812 */ /* 0x000fe200078ec0ff */
[----:B------:R-:W-:-:S03]  /*0580*/  UIADD3 UR4, UPT, UPT, UR4, 0x8000, URZ ;  /* 0x0000800004047890 */ /* 0x000fc6000fffe0ff */
[----:B------:R-:W-:Y:S01]  /*0590*/  SHF.L.U32 R20, R21, 0x1f, RZ ;  /* 0x0000001f15147819 */ /* 0x000fe200000006ff */
[----:B0-----:R-:W-:-:S06]  /*05a0*/  ULEA UR4, UR5, UR4, 0x18 ;  /* 0x0000000405047291 */ /* 0x001fcc000f8ec0ff */
[----:B------:R-:W-:-:S04]  /*05b0*/  LEA R31, R31, UR4, 0x4 ;  /* 0x000000041f1f7c11 */ /* 0x000fc8000f8e20ff */
[----:B------:R-:W0:Y:S02]  /*05c0*/  SYNCS.PHASECHK.TRANS64.TRYWAIT P0, [R31+URZ+0x8], R20 ;  /* 0x000008141f0075a7 */ /* 0x000e2400080011ff */
[----:B0-----:R-:W-:Y:S05]  /*05d0*/  @P0 BRA `(.L_x_5) ;  /* 0x0000000000640947 */ /* 0x001fea0003800000 */
[----:B------:R-:W-:Y:S01]  /*05e0*/  HFMA2 R34, -RZ, RZ, 0, 0 ;  /* 0x00000000ff227431 */ /* 0x000fe200000001ff */
[----:B------:R-:W-:-:S07]  /*05f0*/  SHF.L.U32 R32, R21, 0x1f, RZ ;  /* 0x0000001f15207819 */ /* 0x000fce00000006ff */
.L_x_8:
[----:B------:R-:W-:Y:S01]  /*0600*/  ISETP.GT.AND P0, PT, R34, 0xf, PT ;  /* 0x0000000f2200780c */ /* 0x000fe20003f04270 */
[----:B------:R-:W-:-:S12]  /*0610*/  YIELD ;  /* 0x0000000000007946 */ /* 0x000fd80003800000 */
[----:B------:R-:W-:Y:S01]  /*0620*/  @!P0 VIADD R34, R34, 0x1 ;  /* 0x0000000122228836 */ /* 0x000fe20000000000 */
[----:B------:R-:W-:Y:S06]  /*0630*/  @!P0 BRA `(.L_x_6) ;  /* 0x0000000000448947 */ /* 0x000fec0003800000 */
[----:B------:R-:W-:-:S06]  /*0640*/  CS2R R20, SR_GLOBALTIMERLO ;  /* 0x0000000000147805 */ /* 0x000fcc0000015200 */
[----:B------:R-:W-:-:S05]  /*0650*/  IADD3 R33, P0, PT, -R24, R20, RZ ;  /* 0x0000001418217210 */ /* 0x000fca0007f1e1ff */
[----:B------:R-:W-:Y:S01]  /*0660*/  IMAD.X R21, R21, 0x1, ~R25, P0 ;  /* 0x0000000115157824 */ /* 0x000fe200000e0e19 */
[----:B------:R-:W-:-:S04]  /*0670*/  ISETP.GE.U32.AND P0, PT, R33, 0x3d0900, PT ;  /* 0x003d09002100780c */ /* 0x000fc80003f06070 */
[----:B------:R-:W-:-:S13]  /*0680*/  ISETP.GE.AND.EX P0, PT, R21, RZ, PT, P0 ;  /* 0x000000ff1500720c */ /* 0x000fda0003f06300 */
[----:B------:R-:W-:Y:S05]  /*0690*/  @!P0 BRA `(.L_x_7) ;  /* 0x0000000000088947 */ /* 0x000fea0003800000 */
[----:B------:R-:W-:Y:S05]  /*06a0*/  NANOSLEEP 0xf4240 ;  /* 0x000f42400000795d */ /* 0x000fea0003800000 */
[----:B------:R-:W-:Y:S05]  /*06b0*/  BRA `(.L_x_6) ;  /* 0x0000000000247947 */ /* 0x000fea0003800000 */
.L_x_7:
[----:B------:R-:W-:-:S04]  /*06c0*/  ISETP.GE.U32.AND P0, PT, R33, 0x9c40, PT ;  /* 0x00009c402100780c */ /* 0x000fc80003f06070 */
[----:B------:R-:W-:-:S13]  /*06d0*/  ISETP.GE.AND.EX P0, PT, R21, RZ, PT, P0 ;  /* 0x000000ff1500720c */ /* 0x000fda0003f06300 */
[----:B------:R-:W-:Y:S05]  /*06e0*/  @!P0 BRA `(.L_x_6) ;  /* 0x0000000000188947 */ /* 0x000fea0003800000 */
[----:B------:R-:W-:-:S04]  /*06f0*/  SHF.R.S32.HI R20, RZ, 0x1f, R21 ;  /* 0x0000001fff147819 */ /* 0x000fc80000011415 */
[----:B------:R-:W-:-:S05]  /*0700*/  LEA.HI R20, P0, R20, R33, RZ, 0x2 ;  /* 0x0000002114147211 */ /* 0x000fca00078110ff */
[----:B------:R-:W-:-:S05]  /*0710*/  IMAD.X R21, RZ, RZ, R21, P0 ;  /* 0x000000ffff157224 */ /* 0x000fca00000e0615 */
[----:B------:R-:W-:-:S04]  /*0720*/  SHF.R.U64 R20, R20, 0x2, R21 ;  /* 0x0000000214147819 */ /* 0x000fc80000001215 */
[----:B------:R-:W-:Y:S05]  /*0730*/  NANOSLEEP R20 ;  /* 0x000000140000735d */ /* 0x000fea0003800000 */
[----:B------:R-:W-:Y:S01]  /*0740*/  NOP ;  /* 0x0000000000007918 */ /* 0x000fe20000000000 */
.L_x_6:
[----:B------:R-:W0:Y:S02]  /*0750*/  SYNCS.PHASECHK.TRANS64.TRYWAIT P0, [R31+URZ+0x8], R32 ;  /* 0x000008201f0075a7 */ /* 0x000e2400080011ff */
[----:B0-----:R-:W-:Y:S05]  /*0760*/  @!P0 BRA `(.L_x_8) ;  /* 0xfffffffc00a48947 */ /* 0x001fea000383ffff */
.L_x_5:
[----:B------:R-:W0:Y:S01]  /*0770*/  S2R R20, SR_TID.X ;  /* 0x0000000000147919 */ /* 0x000e220000002100 */
[----:B------:R-:W-:Y:S01]  /*0780*/  R2UR UR4, R26 ;  /* 0x000000001a0472ca */ /* 0x000fe200000e0000 */
[----:B------:R-:W1:Y:S01]  /*0790*/  LDCU UR5, c[0x0][0x3a0] ;  /* 0x00007400ff0577ac */ /* 0x000e620008000800 */
[----:B------:R-:W-:Y:S01]  /*07a0*/  IMAD.MOV.U32 R36, RZ, RZ, RZ ;  /* 0x000000ffff247224 */ /* 0x000fe200078e00ff */
[----:B------:R-:W2:Y:S01]  /*07b0*/  LDCU UR12, c[0x0][0x398] ;  /* 0x00007300ff0c77ac */ /* 0x000ea20008000800 */
[----:B------:R-:W3:Y:S01]  /*07c0*/  S2UR UR6, SR_CgaCtaId ;  /* 0x00000000000679c3 */ /* 0x000ee20000008800 */
[C---:B------:R-:W-:Y:S02]  /*07d0*/  VIADD R24, R2.reuse, 0x1 ;  /* 0x0000000102187836 */ /* 0x040fe40000000000 */
[----:B------:R-:W-:Y:S01]  /*07e0*/  VIADD R33, R2, 0x2 ;  /* 0x0000000202217836 */ /* 0x000fe20000000000 */
[----:B------:R-:W-:Y:S01]  /*07f0*/  R2UR UR8, R30 ;  /* 0x000000001e0872ca */ /* 0x000fe200000e0000 */
[----:B------:R-:W4:Y:S04]  /*0800*/  LDCU UR13, c[0x0][0x39c] ;  /* 0x00007380ff0d77ac */ /* 0x000f280008000800 */
[----:B------:R-:W-:Y:S01]  /*0810*/  USHF.L.U32 UR4, UR4, 0x5, URZ ;  /* 0x0000000504047899 */ /* 0x000fe200080006ff */
[----:B------:R-:W1:Y:S01]  /*0820*/  LDCU.64 UR14, c[0x0][0x388] ;  /* 0x00007100ff0e77ac */ /* 0x000e620008000a00 */
[----:B0-----:R-:W-:-:S04]  /*0830*/  LOP3.LUT R34, R20, 0x1f, RZ, 0xc0, !PT ;  /* 0x0000001f14227812 */ /* 0x001fc800078ec0ff */
[----:B------:R-:W-:-:S04]  /*0840*/  LOP3.LUT R32, R34, UR4, RZ, 0xfc, !PT ;  /* 0x0000000422207c12 */ /* 0x000fc8000f8efcff */
[----:B-1----:R-:W-:-:S04]  /*0850*/  ISETP.GE.AND P0, PT, R32, UR5, PT ;  /* 0x0000000520007c0c */ /* 0x002fc8000bf06270 */
[----:B--2---:R-:W-:-:S13]  /*0860*/  ISETP.LT.AND P1, PT, R2, UR12, !P0 ;  /* 0x0000000c02007c0c */ /* 0x004fda000c721270 */
[----:B------:R-:W0:Y:S01]  /*0870*/  @P1 LDC.64 R20, c[0x0][0x380] ;  /* 0x0000e000ff141b82 */ /* 0x000e220000000a00 */
[----:B------:R-:W-:-:S04]  /*0880*/  @P1 IMAD R25, R2, UR5, R32 ;  /* 0x0000000502191c24 */ /* 0x000fc8000f8e0220 */
[----:B0-----:R-:W-:-:S05]  /*0890*/  @P1 IMAD.WIDE R20, R25, 0x4, R20 ;  /* 0x0000000419141825 */ /* 0x001fca00078e0214 */
[----:B------:R0:W2:Y:S01]  /*08a0*/  @P1 LDG.E.CONSTANT R36, desc[UR10][R20.64] ;  /* 0x0000000a14241981 */ /* 0x0000a2000c1e9900 */
[----:B------:R-:W-:Y:S01]  /*08b0*/  ISETP.LT.AND P2, PT, R24, UR12, !P0 ;  /* 0x0000000c18007c0c */ /* 0x000fe2000c741270 */
[----:B------:R-:W-:Y:S01]  /*08c0*/  UMOV UR5, 0x400 ;  /* 0x0000040000057882 */ /* 0x000fe20000000000 */
[----:B------:R-:W-:Y:S01]  /*08d0*/  ISETP.LT.AND P3, PT, R33, UR12, !P0 ;  /* 0x0000000c21007c0c */ /* 0x000fe2000c761270 */
[----:B---3--:R-:W-:-:S06]  /*08e0*/  ULEA UR7, UR6, UR5, 0x18 ;  /* 0x0000000506077291 */ /* 0x008fcc000f8ec0ff */
[----:B------:R-:W-:Y:S02]  /*08f0*/  LEA R33, R34, UR7, 0x2 ;  /* 0x0000000722217c11 */ /* 0x000fe4000f8e10ff */
[----:B------:R-:W-:Y:S02]  /*0900*/  IADD3 R34, PT, PT, R2, 0x3, RZ ;  /* 0x0000000302227810 */ /* 0x000fe40007ffe0ff */
[----:B------:R-:W1:Y:S01]  /*0910*/  @P2 LDC.64 R24, c[0x0][0x380] ;  /* 0x0000e000ff182b82 */ /* 0x000e620000000a00 */
[----:B------:R-:W-:Y:S01]  /*0920*/  @P2 IMAD.IADD R35, R3, 0x1, R32 ;  /* 0x0000000103232824 */ /* 0x000fe200078e0220 */
[----:B------:R-:W-:Y:S01]  /*0930*/  ISETP.LT.AND P4, PT, R34, UR12, !P0 ;  /* 0x0000000c22007c0c */ /* 0x000fe2000c781270 */
[----:B------:R-:W-:Y:S01]  /*0940*/  IMAD R33, R26, 0x1000, R33 ;  /* 0x000010001a217824 */ /* 0x000fe200078e0221 */
[----:B------:R-:W3:Y:S04]  /*0950*/  LDCU UR7, c[0x0][0x3a0] ;  /* 0x00007400ff0777ac */ /* 0x000ee80008000800 */
[----:B0-----:R-:W0:Y:S01]  /*0960*/  @P3 LDC.64 R20, c[0x0][0x380] ;  /* 0x0000e000ff143b82 */ /* 0x001e220000000a00 */
[----:B-1----:R-:W-:-:S04]  /*0970*/  @P2 IMAD.WIDE R24, R35, 0x4, R24 ;  /* 0x0000000423182825 */ /* 0x002fc800078e0218 */
[----:B------:R-:W-:Y:S01]  /*0980*/  @P3 IMAD.IADD R35, R4, 0x1, R32 ;  /* 0x0000000104233824 */ /* 0x000fe200078e0220 */
[----:B------:R1:W5:Y:S03]  /*0990*/  @P2 LDG.E.CONSTANT R38, desc[UR10][R24.64] ;  /* 0x0000000a18262981 */ /* 0x000366000c1e9900 */
[----:B0-----:R-:W-:Y:S02]  /*09a0*/  @P3 IMAD.WIDE R34, R35, 0x4, R20 ;  /* 0x0000000423223825 */ /* 0x001fe400078e0214 */
[----:B------:R-:W0:Y:S02]  /*09b0*/  @P4 LDC.64 R20, c[0x0][0x380] ;  /* 0x0000e000ff144b82 */ /* 0x000e240000000a00 */
[----:B------:R-:W-:Y:S01]  /*09c0*/  @P4 IMAD.IADD R37, R5, 0x1, R32 ;  /* 0x0000000105254824 */ /* 0x000fe200078e0220 */
[----:B------:R-:W-:Y:S04]  /*09d0*/  @!P2 STS [R33+0x80], RZ ;  /* 0x000080ff2100a388 */ /* 0x000fe80000000800 */
[----:B--2---:R2:W-:Y:S01]  /*09e0*/  STS [R33], R36 ;  /* 0x0000002421007388 */ /* 0x0045e20000000800 */
[----:B0-----:R-:W-:-:S03]  /*09f0*/  @P4 IMAD.WIDE R20, R37, 0x4, R20 ;  /* 0x0000000425144825 */ /* 0x001fc600078e0214 */
[----:B------:R0:W4:Y:S04]  /*0a00*/  @P3 LDG.E.CONSTANT R40, desc[UR10][R34.64] ;  /* 0x0000000a22283981 */ /* 0x000128000c1e9900 */
[----:B--2---:R2:W3:Y:S01]  /*0a10*/  @P4 LDG.E.CONSTANT R36, desc[UR10][R20.64] ;  /* 0x0000000a14244981 */ /* 0x0044e2000c1e9900 */
[C---:B------:R-:W-:Y:S02]  /*0a20*/  VIADD R37, R2.reuse, 0x4 ;  /* 0x0000000402257836 */ /* 0x040fe40000000000 */
[----:B-1----:R-:W-:-:S03]  /*0a30*/  VIADD R24, R2, 0x5 ;  /* 0x0000000502187836 */ /* 0x002fc60000000000 */
[----:B------:R-:W-:Y:S01]  /*0a40*/  ISETP.LT.AND P1, PT, R37, UR12, !P0 ;  /* 0x0000000c25007c0c */ /* 0x000fe2000c721270 */
[----:B0-----:R-:W-:Y:S01]  /*0a50*/  VIADD R34, R2, 0x6 ;  /* 0x0000000602227836 */ /* 0x001fe20000000000 */
[----:B------:R-:W-:Y:S04]  /*0a60*/  @!P4 STS [R33+0x180], RZ ;  /* 0x000180ff2100c388 */ /* 0x000fe80000000800 */
[----:B-----5:R0:W-:Y:S01]  /*0a70*/  @P2 STS [R33+0x80], R38 ;  /* 0x0000802621002388 */ /* 0x0201e20000000800 */
[----:B------:R-:W-:-:S06]  /*0a80*/  ISETP.LT.AND P2, PT, R24, UR12, !P0 ;  /* 0x0000000c18007c0c */ /* 0x000fcc000c741270 */
[----:B------:R-:W1:Y:S08]  /*0a90*/  @P1 LDC.64 R24, c[0x0][0x380] ;  /* 0x0000e000ff181b82 */ /* 0x000e700000000a00 */
[----:B--2---:R-:W2:Y:S01]  /*0aa0*/  @P2 LDC.64 R20, c[0x0][0x380] ;  /* 0x0000e000ff142b82 */ /* 0x004ea20000000a00 */
[----:B------:R-:W-:-:S04]  /*0ab0*/  @P1 IMAD.IADD R35, R6, 0x1, R32 ;  /* 0x0000000106231824 */ /* 0x000fc800078e0220 */
[----:B-1----:R-:W-:-:S04]  /*0ac0*/  @P1 IMAD.WIDE R24, R35, 0x4, R24 ;  /* 0x0000000423181825 */ /* 0x002fc800078e0218 */
[----:B------:R-:W-:Y:S01]  /*0ad0*/  @P2 IMAD.IADD R35, R7, 0x1, R32 ;  /* 0x0000000107232824 */ /* 0x000fe200078e0220 */
[----:B0-----:R0:W5:Y:S04]  /*0ae0*/  @P1 LDG.E.CONSTANT R38, desc[UR10][R24.64] ;  /* 0x0000000a18261981 */ /* 0x001168000c1e9900 */
[----:B---3--:R1:W-:Y:S01]  /*0af0*/  @P4 STS [R33+0x180], R36 ;  /* 0x0001802421004388 */ /* 0x0083e20000000800 */
[----:B------:R-:W-:Y:S01]  /*0b00*/  ISETP.LT.AND P4, PT, R34, UR12, !P0 ;  /* 0x0000000c22007c0c */ /* 0x000fe2000c781270 */
[----:B--2---:R-:W-:-:S12]  /*0b10*/  @P2 IMAD.WIDE R34, R35, 0x4, R20 ;  /* 0x0000000423222825 */ /* 0x004fd800078e0214 */
[----:B------:R-:W2:Y:S01]  /*0b20*/  @P4 LDC.64 R20, c[0x0][0x380] ;  /* 0x0000e000ff144b82 */ /* 0x000ea20000000a00 */
[----:B------:R-:W-:-:S04]  /*0b30*/  @P4 IMAD.IADD R37, R8, 0x1, R32 ;  /* 0x0000000108254824 */ /* 0x000fc800078e0220 */
[----:B--2---:R-:W-:-:S05]  /*0b40*/  @P4 IMAD.WIDE R20, R37, 0x4, R20 ;  /* 0x0000000425144825 */ /* 0x004fca00078e0214 */
[----:B-1----:R-:W2:Y:S01]  /*0b50*/  @P4 LDG.E.CONSTANT R36, desc[UR10][R20.64] ;  /* 0x0000000a14244981 */ /* 0x002ea2000c1e9900 */
[C---:B------:R-:W-:Y:S01]  /*0b60*/  IADD3 R37, PT, PT, R2.reuse, 0x7, RZ ;  /* 0x0000000702257810 */ /* 0x040fe20007ffe0ff */
[----:B0-----:R-:W-:Y:S02]  /*0b70*/  VIADD R24, R2, 0x8 ;  /* 0x0000000802187836 */ /* 0x001fe40000000000 */
[----:B------:R-:W-:Y:S04]  /*0b80*/  @!P3 STS [R33+0x100], RZ ;  /* 0x000100ff2100b388 */ /* 0x000fe80000000800 */
[----:B----4-:R0:W-:Y:S01]  /*0b90*/  @P3 STS [R33+0x100], R40 ;  /* 0x0001002821003388 */ /* 0x0101e20000000800 */
[----:B------:R-:W-:-:S03]  /*0ba0*/  ISETP.LT.AND P3, PT, R37, UR12, !P0 ;  /* 0x0000000c25007c0c */ /* 0x000fc6000c761270 */
[----:B------:R-:W-:Y:S04]  /*0bb0*/  @!P1 STS [R33+0x200], RZ ;  /* 0x000200ff21009388 */ /* 0x000fe80000000800 */
[----:B0-----:R0:W3:Y:S04]  /*0bc0*/  @P2 LDG.E.CONSTANT R40, desc[UR10][R34.64] ;  /* 0x0000000a22282981 */ /* 0x0010e8000c1e9900 */
[----:B-----5:R1:W-:Y:S01]  /*0bd0*/  @P1 STS [R33+0x200], R38 ;  /* 0x0002002621001388 */ /* 0x0203e20000000800 */
[----:B------:R-:W-:Y:S02]  /*0be0*/  ISETP.LT.AND P1, PT, R24, UR12, !P0 ;  /* 0x0000000c18007c0c */ /* 0x000fe4000c721270 */
[----:B------:R-:W4:Y:S01]  /*0bf0*/  @P3 LDC.64 R24, c[0x0][0x380] ;  /* 0x0000e000ff183b82 */ /* 0x000f220000000a00 */
[----:B0-----:R-:W-:-:S10]  /*0c00*/  VIADD R34, R2, 0x9 ;  /* 0x0000000902227836 */ /* 0x001fd40000000000 */
[----:B------:R-:W0:Y:S01]  /*0c10*/  @P1 LDC.64 R20, c[0x0][0x380] ;  /* 0x0000e000ff141b82 */ /* 0x000e220000000a00 */
[----:B------:R-:W-:Y:S01]  /*0c20*/  @!P4 STS [R33+0x300], RZ ;  /* 0x000300ff2100c388 */ /* 0x000fe20000000800 */
[----:B------:R-:W-:-:S04]  /*0c30*/  @P3 IMAD.IADD R35, R9, 0x1, R32 ;  /* 0x0000000109233824 */ /* 0x000fc800078e0220 */
[----:B----4-:R-:W-:-:S04]  /*0c40*/  @P3 IMAD.WIDE R24, R35, 0x4, R24 ;  /* 0x0000000423183825 */ /* 0x010fc800078e0218 */
[----:B------:R-:W-:Y:S01]  /*0c50*/  @P1 IMAD.IADD R35, R10, 0x1, R32 ;  /* 0x000000010a231824 */ /* 0x000fe200078e0220 */
[----:B-1----:R1:W4:Y:S04]  /*0c60*/  @P3 LDG.E.CONSTANT R38, desc[UR10][R24.64] ;  /* 0x0000000a18263981 */ /* 0x002328000c1e9900 */
[----:B--2---:R2:W-:Y:S01]  /*0c70*/  @P4 STS [R33+0x300], R36 ;  /* 0x0003002421004388 */ /* 0x0045e20000000800 */
[----:B------:R-:W-:Y:S01]  /*0c80*/  ISETP.LT.AND P4, PT, R34, UR12, !P0 ;  /* 0x0000000c22007c0c */ /* 0x000fe2000c781270 */
[----:B0-----:R-:W-:-:S12]  /*0c90*/  @P1 IMAD.WIDE R34, R35, 0x4, R20 ;  /* 0x0000000423221825 */ /* 0x001fd800078e0214 */
[----:B------:R-:W0:Y:S01]  /*0ca0*/  @P4 LDC.64 R20, c[0x0][0x380] ;  /* 0x0000e000ff144b82 */ /* 0x000e220000000a00 */
[----:B------:R-:W-:-:S04]  /*0cb0*/  @P4 IMAD.IADD R37, R11, 0x1, R32 ;  /* 0x000000010b254824 */ /* 0x000fc800078e0220 */
[----:B0-----:R-:W-:-:S05]  /*0cc0*/  @P4 IMAD.WIDE R20, R37, 0x4, R20 ;  /* 0x0000000425144825 */ /* 0x001fca00078e0214 */
[----:B--2---:R0:W2:Y:S01]  /*0cd0*/  @P4 LDG.E.CONSTANT R36, desc[UR10][R20.64] ;  /* 0x0000000a14244981 */ /* 0x0040a2000c1e9900 */
[----:B------:R-:W-:-:S03]  /*0ce0*/  VIADD R37, R2, 0xa ;  /* 0x0000000a02257836 */ /* 0x000fc60000000000 */
[----:B------:R-:W-:Y:S01]  /*0cf0*/  @!P2 STS [R33+0x280], RZ ;  /* 0x000280ff2100a388 */ /* 0x000fe20000000800 */
[----:B-1----:R-:W-:-:S03]  /*0d00*/  VIADD R24, R2, 0xb ;  /* 0x0000000b02187836 */ /* 0x002fc60000000000 */
[----:B---3--:R1:W-:Y:S01]  /*0d10*/  @P2 STS [R33+0x280], R40 ;  /* 0x0002802821002388 */ /* 0x0083e20000000800 */
[----:B------:R-:W-:-:S03]  /*0d20*/  ISETP.LT.AND P2, PT, R37, UR12, !P0 ;  /* 0x0000000c25007c0c */ /* 0x000fc6000c741270 */
[----:B------:R-:W-:Y:S04]  /*0d30*/  @!P3 STS [R33+0x380], RZ ;  /* 0x000380ff2100b388 */ /* 0x000fe80000000800 */
[----:B----4-:R3:W-:Y:S01]  /*0d40*/  @P3 STS [R33+0x380], R38 ;  /* 0x0003802621003388 */ /* 0x0107e20000000800 */
[----:B------:R-:W-:-:S03]  /*0d50*/  ISETP.LT.AND P3, PT, R24, UR12, !P0 ;  /* 0x0000000c18007c0c */ /* 0x000fc6000c761270 */
[----:B-1----:R1:W4:Y:S02]  /*0d60*/  @P1 LDG.E.CONSTANT R40, desc[UR10][R34.64] ;  /* 0x0000000a22281981 */ /* 0x002324000c1e9900 */
[----:B------:R-:W5:Y:S08]  /*0d70*/  @P2 LDC.64 R24, c[0x0][0x380] ;  /* 0x0000e000ff182b82 */ /* 0x000f700000000a00 */
[----:B0-----:R-:W0:Y:S01]  /*0d80*/  @P3 LDC.64 R20, c[0x0][0x380] ;  /* 0x0000e000ff143b82 */ /* 0x001e220000000a00 */
[----:B-1----:R-:W-:Y:S01]  /*0d90*/  IADD3 R34, PT, PT, R2, 0xc, RZ ;  /* 0x0000000c02227810 */ /* 0x002fe20007ffe0ff */
[----:B------:R-:W-:Y:S01]  /*0da0*/  @!P4 STS [R33+0x480], RZ ;  /* 0x000480ff2100c388 */ /* 0x000fe20000000800 */
[----:B------:R-:W-:-:S04]  /*0db0*/  @P2 IMAD.IADD R35, R12, 0x1, R32 ;  /* 0x000000010c232824 */ /* 0x000fc800078e0220 */
[----:B-----5:R-:W-:-:S04]  /*0dc0*/  @P2 IMAD.WIDE R24, R35, 0x4, R24 ;  /* 0x0000000423182825 */ /* 0x020fc800078e0218 */
[----:B------:R-:W-:Y:S01]  /*0dd0*/  @P3 IMAD.IADD R35, R13, 0x1, R32 ;  /* 0x000000010d233824 */ /* 0x000fe200078e0220 */
[----:B---3--:R1:W3:Y:S04]  /*0de0*/  @P2 LDG.E.CONSTANT R38, desc[UR10][R24.64] ;  /* 0x0000000a18262981 */ /* 0x0082e8000c1e9900 */
        /* <DEDUP_REMOVED lines=10> */
[----:B----4-:R1:W-:Y:S01]  /*0e90*/  @P1 STS [R33+0x400], R40 ;  /* 0x0004002821001388 */ /* 0x0103e20000000800 */
[----:B------:R-:W-:-:S03]  /*0ea0*/  ISETP.LT.AND P1, PT, R37, UR12, !P0 ;  /* 0x0000000c25007c0c */ /* 0x000fc6000c721270 */
[----:B------:R-:W-:Y:S04]  /*0eb0*/  @!P2 STS [R33+0x500], RZ ;  /* 0x000500ff2100a388 */ /* 0x000fe80000000800 */
[----:B---3--:R3:W-:Y:S01]  /*0ec0*/  @P2 STS [R33+0x500], R38 ;  /* 0x0005002621002388 */ /* 0x0087e20000000800 */
[----:B------:R-:W-:-:S03]  /*0ed0*/  ISETP.LT.AND P2, PT, R24, UR12, !P0 ;  /* 0x0000000c18007c0c */ /* 0x000fc6000c741270 */
[----:B-1----:R1:W4:Y:S02]  /*0ee0*/  @P3 LDG.E.CONSTANT R40, desc[UR10][R34.64] ;  /* 0x0000000a22283981 */ /* 0x002324000c1e9900 */
[----:B------:R-:W5:Y:S08]  /*0ef0*/  @P1 LDC.64 R24, c[0x0][0x380] ;  /* 0x0000e000ff181b82 */ /* 0x000f700000000a00 */
[----:B0-----:R-:W0:Y:S01]  /*0f00*/  @P2 LDC.64 R20, c[0x0][0x380] ;  /* 0x0000e000ff142b82 */ /* 0x001e220000000a00 */
[----:B-1----:R-:W-:Y:S01]  /*0f10*/  VIADD R34, R2, 0xf ;  /* 0x0000000f02227836 */ /* 0x002fe20000000000 */
        /* <DEDUP_REMOVED lines=12> */
[----:B------:R-:W-:-:S03]  /*0fe0*/  IADD3 R37, PT, PT, R2, 0x10, RZ ;  /* 0x0000001002257810 */ /* 0x000fc60007ffe0ff */
[----:B------:R-:W-:Y:S04]  /*0ff0*/  @!P3 STS [R33+0x580], RZ ;  /* 0x000580ff2100b388 */ /* 0x000fe80000000800 */
[----:B----4-:R4:W-:Y:S01]  /*1000*/  @P3 STS [R33+0x580], R40 ;  /* 0x0005802821003388 */ /* 0x0109e20000000800 */
[----:B------:R-:W-:Y:S01]  /*1010*/  ISETP.LT.AND P3, PT, R37, UR12, !P0 ;  /* 0x0000000c25007c0c */ /* 0x000fe2000c761270 */
[----:B-1----:R-:W-:Y:S02]  /*1020*/  VIADD R24, R2, 0x11 ;  /* 0x0000001102187836 */ /* 0x002fe40000000000 */
[----:B------:R-:W-:Y:S04]  /*1030*/  @!P1 STS [R33+0x680], RZ ;  /* 0x000680ff21009388 */ /* 0x000fe80000000800 */
[----:B---3--:R1:W-:Y:S01]  /*1040*/  @P1 STS [R33+0x680], R38 ;  /* 0x0006802621001388 */ /* 0x0083e20000000800 */
[----:B------:R-:W-:-:S03]  /*1050*/  ISETP.LT.AND P1, PT, R24, UR12, !P0 ;  /* 0x0000000c18007c0c */ /* 0x000fc6000c721270 */
[----:B----4-:R3:W4:Y:S02]  /*1060*/  @P2 LDG.E.CONSTANT R40, desc[UR10][R34.64] ;  /* 0x0000000a22282981 */ /* 0x010724000c1e9900 */
[----:B------:R-:W5:Y:S08]  /*1070*/  @P3 LDC.64 R24, c[0x0][0x380] ;  /* 0x0000e000ff183b82 */ /* 0x000f700000000a00 */
[----:B0-----:R-:W0:Y:S01]  /*1080*/  @P1 LDC.64 R20, c[0x0][0x380] ;  /* 0x0000e000ff141b82 */ /* 0x001e220000000a00 */
[----:B---3--:R-:W-:Y:S01]  /*1090*/  @P3 IMAD.IADD R35, R18, 0x1, R32 ;  /* 0x0000000112233824 */ /* 0x008fe200078e0220 */
[----:B------:R-:W-:Y:S03]  /*10a0*/  @!P4 STS [R33+0x780], RZ ;  /* 0x000780ff2100c388 */ /* 0x000fe60000000800 */
[----:B-----5:R-:W-:-:S04]  /*10b0*/  @P3 IMAD.WIDE R34, R35, 0x4, R24 ;  /* 0x0000000423223825 */ /* 0x020fc800078e0218 */
[----:B------:R-:W-:Y:S02]  /*10c0*/  VIADD R24, R2, 0x12 ;  /* 0x0000001202187836 */ /* 0x000fe40000000000 */
[----:B------:R-:W-:Y:S01]  /*10d0*/  @P1 IMAD.IADD R25, R19, 0x1, R32 ;  /* 0x0000000113191824 */ /* 0x000fe200078e0220 */
[----:B------:R-:W3:Y:S04]  /*10e0*/  @P3 LDG.E.CONSTANT R34, desc[UR10][R34.64] ;  /* 0x0000000a22223981 */ /* 0x000ee8000c1e9900 */
[----:B--2---:R2:W-:Y:S01]  /*10f0*/  @P4 STS [R33+0x780], R36 ;  /* 0x0007802421004388 */ /* 0x0045e20000000800 */
[----:B------:R-:W-:Y:S01]  /*1100*/  ISETP.LT.AND P4, PT, R24, UR12, !P0 ;  /* 0x0000000c18007c0c */ /* 0x000fe2000c781270 */
[----:B0-----:R-:W-:-:S05]  /*1110*/  @P1 IMAD.WIDE R24, R25, 0x4, R20 ;  /* 0x0000000419181825 */ /* 0x001fca00078e0214 */
[----:B-1----:R0:W5:Y:S07]  /*1120*/  @P1 LDG.E.CONSTANT R38, desc[UR10][R24.64] ;  /* 0x0000000a18261981 */ /* 0x00216e000c1e9900 */
[----:B------:R-:W2:Y:S01]  /*1130*/  @P4 LDC.64 R20, c[0x0][0x380] ;  /* 0x0000e000ff144b82 */ /* 0x000ea20000000a00 */
[----:B------:R-:W-:-:S04]  /*1140*/  @P4 IMAD.IADD R37, R27, 0x1, R32 ;  /* 0x000000011b254824 */ /* 0x000fc800078e0220 */
[----:B--2---:R-:W-:-:S06]  /*1150*/  @P4 IMAD.WIDE R36, R37, 0x4, R20 ;  /* 0x0000000425244825 */ /* 0x004fcc00078e0214 */
[----:B------:R-:W2:Y:S01]  /*1160*/  @P4 LDG.E.CONSTANT R36, desc[UR10][R36.64] ;  /* 0x0000000a24244981 */ /* 0x000ea2000c1e9900 */
[----:B------:R-:W-:-:S03]  /*1170*/  VIADD R20, R2, 0x13 ;  /* 0x0000001302147836 */ /* 0x000fc60000000000 */
[----:B------:R-:W-:Y:S04]  /*1180*/  @!P2 STS [R33+0x700], RZ ;  /* 0x000700ff2100a388 */ /* 0x000fe80000000800 */
[----:B----4-:R-:W-:Y:S01]  /*1190*/  @P2 STS [R33+0x700], R40 ;  /* 0x0007002821002388 */ /* 0x010fe20000000800 */
[----:B------:R-:W-:Y:S01]  /*11a0*/  ISETP.LT.AND P2, PT, R20, UR12, !P0 ;  /* 0x0000000c14007c0c */ /* 0x000fe2000c741270 */
[----:B------:R-:W-:Y:S02]  /*11b0*/  VIADD R20, R2, 0x14 ;  /* 0x0000001402147836 */ /* 0x000fe40000000000 */
[----:B------:R-:W-:Y:S04]  /*11c0*/  @!P3 STS [R33+0x800], RZ ;  /* 0x000800ff2100b388 */ /* 0x000fe80000000800 */
[----:B---3--:R1:W-:Y:S01]  /*11d0*/  @P3 STS [R33+0x800], R34 ;  /* 0x0008002221003388 */ /* 0x0083e20000000800 */
[----:B------:R-:W-:-:S05]  /*11e0*/  ISETP.LT.AND P3, PT, R20, UR12, !P0 ;  /* 0x0000000c14007c0c */ /* 0x000fca000c761270 */
[----:B------:R-:W1:Y:S01]  /*11f0*/  @P2 LDC.64 R20, c[0x0][0x380] ;  /* 0x0000e000ff142b82 */ /* 0x000e620000000a00 */
[----:B------:R-:W-:-:S07]  /*1200*/  @P2 IMAD.IADD R35, R30, 0x1, R32 ;  /* 0x000000011e232824 */ /* 0x000fce00078e0220 */
[----:B0-----:R-:W0:Y:S01]  /*1210*/  @P3 LDC.64 R24, c[0x0][0x380] ;  /* 0x0000e000ff183b82 */ /* 0x001e220000000a00 */
[----:B------:R-:W-:Y:S01]  /*1220*/  @!P4 STS [R33+0x900], RZ ;  /* 0x000900ff2100c388 */ /* 0x000fe20000000800 */
[----:B------:R-:W-:Y:S01]  /*1230*/  UIADD3 UR8, UPT, UPT, UR8, UR7, URZ ;  /* 0x0000000708087290 */ /* 0x000fe2000fffe0ff */
[----:B-1----:R-:W-:Y:S01]  /*1240*/  @P2 IMAD.WIDE R34, R35, 0x4, R20 ;  /* 0x0000000423222825 */ /* 0x002fe200078e0214 */
[----:B------:R-:W-:-:S05]  /*1250*/  IADD3 R20, PT, PT, R2, 0x15, RZ ;  /* 0x0000001502147810 */ /* 0x000fca0007ffe0ff */
[----:B------:R-:W3:Y:S01]  /*1260*/  @P2 LDG.E.CONSTANT R34, desc[UR10][R34.64] ;  /* 0x0000000a22222981 */ /* 0x000ee2000c1e9900 */
[----:B------:R-:W-:-:S04]  /*1270*/  @P3 VIADD R21, R32, UR8 ;  /* 0x0000000820153c36 */ /* 0x000fc80008000000 */
[----:B0-----:R-:W-:Y:S01]  /*1280*/  @P3 IMAD.WIDE R24, R21, 0x4, R24 ;  /* 0x0000000415183825 */ /* 0x001fe200078e0218 */
[----:B------:R-:W-:Y:S01]  /*1290*/  UIADD3 UR8, UPT, UPT, UR8, UR7, URZ ;  /* 0x0000000708087290 */ /* 0x000fe2000fffe0ff */
[----:B------:R-:W-:Y:S04]  /*12a0*/  @!P1 STS [R33+0x880], RZ ;  /* 0x000880ff21009388 */ /* 0x000fe80000000800 */
[----:B--2---:R0:W-:Y:S01]  /*12b0*/  @P4 STS [R33+0x900], R36 ;  /* 0x0009002421004388 */ /* 0x0041e20000000800 */
[----:B------:R-:W-:-:S13]  /*12c0*/  ISETP.LT.AND P4, PT, R20, UR12, !P0 ;  /* 0x0000000c14007c0c */ /* 0x000fda000c781270 */
[----:B------:R-:W0:Y:S01]  /*12d0*/  @P4 LDC.64 R20, c[0x0][0x380] ;  /* 0x0000e000ff144b82 */ /* 0x000e220000000a00 */
[----:B------:R-:W-:-:S04]  /*12e0*/  @P4 VIADD R37, R32, UR8 ;  /* 0x0000000820254c36 */ /* 0x000fc80008000000 */
[----:B0-----:R-:W-:-:S06]  /*12f0*/  @P4 IMAD.WIDE R36, R37, 0x4, R20 ;  /* 0x0000000425244825 */ /* 0x001fcc00078e0214 */
[----:B------:R-:W2:Y:S04]  /*1300*/  @P4 LDG.E.CONSTANT R36, desc[UR10][R36.64] ;  /* 0x0000000a24244981 */ /* 0x000ea8000c1e9900 */
[----:B-----5:R0:W-:Y:S04]  /*1310*/  @P1 STS [R33+0x880], R38 ;  /* 0x0008802621001388 */ /* 0x0201e80000000800 */
[----:B0-----:R0:W4:Y:S01]  /*1320*/  @P3 LDG.E.CONSTANT R38, desc[UR10][R24.64] ;  /* 0x0000000a18263981 */ /* 0x001122000c1e9900 */
[----:B------:R-:W-:-:S05]  /*1330*/  VIADD R20, R2, 0x16 ;  /* 0x0000001602147836 */ /* 0x000fca0000000000 */
[----:B------:R-:W-:Y:S01]  /*1340*/  ISETP.LT.AND P1, PT, R20, UR12, !P0 ;  /* 0x0000000c14007c0c */ /* 0x000fe2000c721270 */
[----:B------:R-:W-:Y:S01]  /*1350*/  VIADD R20, R2, 0x17 ;  /* 0x0000001702147836 */ /* 0x000fe20000000000 */
[----:B------:R-:W-:Y:S04]  /*1360*/  @!P2 STS [R33+0x980], RZ ;  /* 0x000980ff2100a388 */ /* 0x000fe80000000800 */
[----:B---3--:R1:W-:Y:S01]  /*1370*/  @P2 STS [R33+0x980], R34 ;  /* 0x0009802221002388 */ /* 0x0083e20000000800 */
[----:B------:R-:W-:-:S06]  /*1380*/  ISETP.LT.AND P2, PT, R20, UR12, !P0 ;  /* 0x0000000c14007c0c */ /* 0x000fcc000c741270 */
[----:B------:R-:W1:Y:S01]  /*1390*/  @P1 LDC.64 R20, c[0x0][0x380] ;  /* 0x0000e000ff141b82 */ /* 0x000e620000000a00 */
[----:B------:R-:W-:-:S06]  /*13a0*/  UIADD3 UR8, UPT, UPT, UR8, UR7, URZ ;  /* 0x0000000708087290 */ /* 0x000fcc000fffe0ff */
[----:B------:R-:W-:Y:S01]  /*13b0*/  @P1 VIADD R35, R32, UR8 ;  /* 0x0000000820231c36 */ /* 0x000fe20008000000 */
[----:B0-----:R-:W0:Y:S03]  /*13c0*/  @P2 LDC.64 R24, c[0x0][0x380] ;  /* 0x0000e000ff182b82 */ /* 0x001e260000000a00 */
[----:B-1----:R-:W-:-:S06]  /*13d0*/  @P1 IMAD.WIDE R34, R35, 0x4, R20 ;  /* 0x0000000423221825 */ /* 0x002fcc00078e0214 */
[----:B------:R-:W3:Y:S01]  /*13e0*/  @P1 LDG.E.CONSTANT R34, desc[UR10][R34.64] ;  /* 0x0000000a22221981 */ /* 0x000ee2000c1e9900 */
[----:B------:R-:W-:-:S03]  /*13f0*/  VIADD R20, R2, 0x18 ;  /* 0x0000001802147836 */ /* 0x000fc60000000000 */
[----:B------:R-:W-:Y:S01]  /*1400*/  @!P4 STS [R33+0xa80], RZ ;  /* 0x000a80ff2100c388 */ /* 0x000fe20000000800 */
[----:B------:R-:W-:-:S06]  /*1410*/  UIADD3 UR8, UPT, UPT, UR8, UR7, URZ ;  /* 0x0000000708087290 */ /* 0x000fcc000fffe0ff */
[----:B------:R-:W-:-:S04]  /*1420*/  @P2 VIADD R21, R32, UR8 ;  /* 0x0000000820152c36 */ /* 0x000fc80008000000 */
[----:B0-----:R-:W-:Y:S01]  /*1430*/  @P2 IMAD.WIDE R24, R21, 0x4, R24 ;  /* 0x0000000415182825 */ /* 0x001fe200078e0218 */
[----:B------:R-:W-:Y:S01]  /*1440*/  UIADD3 UR8, UPT, UPT, UR8, UR7, URZ ;  /* 0x0000000708087290 */ /* 0x000fe2000fffe0ff */
[----:B------:R-:W-:Y:S04]  /*1450*/  @!P3 STS [R33+0xa00], RZ ;  /* 0x000a00ff2100b388 */ /* 0x000fe80000000800 */
[----:B--2---:R-:W-:Y:S01]  /*1460*/  @P4 STS [R33+0xa80], R36 ;  /* 0x000a802421004388 */ /* 0x004fe20000000800 */
[----:B------:R-:W-:-:S13]  /*1470*/  ISETP.LT.AND P4, PT, R20, UR12, !P0 ;  /* 0x0000000c14007c0c */ /* 0x000fda000c781270 */
[----:B------:R-:W0:Y:S01]  /*1480*/  @P4 LDC.64 R20, c[0x0][0x380] ;  /* 0x0000e000ff144b82 */ /* 0x000e220000000a00 */
[----:B------:R-:W-:Y:S01]  /*1490*/  @P4 VIADD R37, R32, UR8 ;  /* 0x0000000820254c36 */ /* 0x000fe20008000000 */
[----:B----4-:R1:W-:Y:S04]  /*14a0*/  @P3 STS [R33+0xa00], R38 ;  /* 0x000a002621003388 */ /* 0x0103e80000000800 */
[----:B-1----:R1:W2:Y:S01]  /*14b0*/  @P2 LDG.E.CONSTANT R38, desc[UR10][R24.64] ;  /* 0x0000000a18262981 */ /* 0x0022a2000c1e9900 */
[----:B0-----:R-:W-:-:S06]  /*14c0*/  @P4 IMAD.WIDE R36, R37, 0x4, R20 ;  /* 0x0000000425244825 */ /* 0x001fcc00078e0214 */
[----:B------:R-:W4:Y:S01]  /*14d0*/  @P4 LDG.E.CONSTANT R36, desc[UR10][R36.64] ;  /* 0x0000000a24244981 */ /* 0x000f22000c1e9900 */
[----:B------:R-:W-:-:S04]  /*14e0*/  IADD3 R20, PT, PT, R2, 0x19, RZ ;  /* 0x0000001902147810 */ /* 0x000fc80007ffe0ff */
[----:B------:R-:W-:Y:S01]  /*14f0*/  ISETP.LT.AND P3, PT, R20, UR12, !P0 ;  /* 0x0000000c14007c0c */ /* 0x000fe2000c761270 */
[----:B------:R-:W-:Y:S01]  /*1500*/  VIADD R20, R2, 0x1a ;  /* 0x0000001a02147836 */ /* 0x000fe20000000000 */
[----:B------:R-:W-:Y:S04]  /*1510*/  @!P1 STS [R33+0xb00], RZ ;  /* 0x000b00ff21009388 */ /* 0x000fe80000000800 */
[----:B---3--:R0:W-:Y:S01]  /*1520*/  @P1 STS [R33+0xb00], R34 ;  /* 0x000b002221001388 */ /* 0x0081e20000000800 */
[----:B------:R-:W-:-:S06]  /*1530*/  ISETP.LT.AND P1, PT, R20, UR12, !P0 ;  /* 0x0000000c14007c0c */ /* 0x000fcc000c721270 */
[----:B------:R-:W0:Y:S01]  /*1540*/  @P3 LDC.64 R20, c[0x0][0x380] ;  /* 0x0000e000ff143b82 */ /* 0x000e220000000a00 */
[----:B------:R-:W-:-:S06]  /*1550*/  UIADD3 UR8, UPT, UPT, UR8, UR7, URZ ;  /* 0x0000000708087290 */ /* 0x000fcc000fffe0ff */
[----:B------:R-:W-:Y:S01]  /*1560*/  @P3 VIADD R35, R32, UR8 ;  /* 0x0000000820233c36 */ /* 0x000fe20008000000 */
[----:B-1----:R-:W1:Y:S03]  /*1570*/  @P1 LDC.64 R24, c[0x0][0x380] ;  /* 0x0000e000ff181b82 */ /* 0x002e660000000a00 */
[----:B0-----:R-:W-:-:S06]  /*1580*/  @P3 IMAD.WIDE R34, R35, 0x4, R20 ;  /* 0x0000000423223825 */ /* 0x001fcc00078e0214 */
[----:B------:R-:W3:Y:S01]  /*1590*/  @P3 LDG.E.CONSTANT R34, desc[UR10][R34.64] ;  /* 0x0000000a22223981 */ /* 0x000ee2000c1e9900 */
[----:B------:R-:W-:Y:S01]  /*15a0*/  UIADD3 UR8, UPT, UPT, UR8, UR7, URZ ;  /* 0x0000000708087290 */ /* 0x000fe2000fffe0ff */
[----:B------:R-:W-:Y:S02]  /*15b0*/  VIADD R20, R2, 0x1b ;  /* 0x0000001b02147836 */ /* 0x000fe40000000000 */
[----:B------:R-:W-:Y:S03]  /*15c0*/  @!P4 STS [R33+0xc00], RZ ;  /* 0x000c00ff2100c388 */ /* 0x000fe60000000800 */
[----:B------:R-:W-:Y:S01]  /*15d0*/  @P1 VIADD R21, R32, UR8 ;  /* 0x0000000820151c36 */ /* 0x000fe20008000000 */
[----:B------:R-:W-:Y:S03]  /*15e0*/  @!P2 STS [R33+0xb80], RZ ;  /* 0x000b80ff2100a388 */ /* 0x000fe60000000800 */
[----:B-1----:R-:W-:Y:S01]  /*15f0*/  @P1 IMAD.WIDE R24, R21, 0x4, R24 ;  /* 0x0000000415181825 */ /* 0x002fe200078e0218 */
[----:B------:R-:W-:Y:S01]  /*1600*/  UIADD3 UR8, UPT, UPT, UR8, UR7, URZ ;  /* 0x0000000708087290 */ /* 0x000fe2000fffe0ff */
[----:B--2---:R0:W-:Y:S04]  /*1610*/  @P2 STS [R33+0xb80], R38 ;  /* 0x000b802621002388 */ /* 0x0041e80000000800 */
[----:B0-----:R0:W2:Y:S04]  /*1620*/  @P1 LDG.E.CONSTANT R38, desc[UR10][R24.64] ;  /* 0x0000000a18261981 */ /* 0x0010a8000c1e9900 */
[----:B----4-:R1:W-:Y:S01]  /*1630*/  @P4 STS [R33+0xc00], R36 ;  /* 0x000c002421004388 */ /* 0x0103e20000000800 */
[----:B------:R-:W-:-:S13]  /*1640*/  ISETP.LT.AND P4, PT, R20, UR12, !P0 ;  /* 0x0000000c14007c0c */ /* 0x000fda000c781270 */
[----:B------:R-:W1:Y:S01]  /*1650*/  @P4 LDC.64 R20, c[0x0][0x380] ;  /* 0x0000e000ff144b82 */ /* 0x000e620000000a00 */
[----:B------:R-:W-:-:S04]  /*1660*/  @P4 VIADD R37, R32, UR8 ;  /* 0x0000000820254c36 */ /* 0x000fc80008000000 */
[----:B-1----:R-:W-:-:S06]  /*1670*/  @P4 IMAD.WIDE R36, R37, 0x4, R20 ;  /* 0x0000000425244825 */ /* 0x002fcc00078e0214 */
[----:B------:R1:W4:Y:S01]  /*1680*/  @P4 LDG.E.CONSTANT R36, desc[UR10][R36.64] ;  /* 0x0000000a24244981 */ /* 0x000322000c1e9900 */
[----:B------:R-:W-:-:S05]  /*1690*/  VIADD R20, R2, 0x1c ;  /* 0x0000001c02147836 */ /* 0x000fca0000000000 */
[----:B------:R-:W-:Y:S01]  /*16a0*/  ISETP.LT.AND P2, PT, R20, UR12, !P0 ;  /* 0x0000000c14007c0c */ /* 0x000fe2000c741270 */
[----:B------:R-:W-:Y:S01]  /*16b0*/  VIADD R20, R2, 0x1d ;  /* 0x0000001d02147836 */ /* 0x000fe20000000000 */
[----:B------:R-:W-:Y:S04]  /*16c0*/  @!P3 STS [R33+0xc80], RZ ;  /* 0x000c80ff2100b388 */ /* 0x000fe80000000800 */
[----:B---3--:R3:W-:Y:S01]  /*16d0*/  @P3 STS [R33+0xc80], R34 ;  /* 0x000c802221003388 */ /* 0x0087e20000000800 */
[----:B------:R-:W-:-:S06]  /*16e0*/  ISETP.LT.AND P3, PT, R20, UR12, !P0 ;  /* 0x0000000c14007c0c */ /* 0x000fcc000c761270 */
[----:B------:R-:W3:Y:S01]  /*16f0*/  @P2 LDC.64 R20, c[0x0][0x380] ;  /* 0x0000e000ff142b82 */ /* 0x000ee20000000a00 */
[----:B------:R-:W-:-:S07]  /*1700*/  UIADD3 UR8, UPT, UPT, UR8, UR7, URZ ;  /* 0x0000000708087290 */ /* 0x000fce000fffe0ff */
[----:B0-----:R-:W0:Y:S01]  /*1710*/  @P3 LDC.64 R24, c[0x0][0x380] ;  /* 0x0000e000ff183b82 */ /* 0x001e220000000a00 */
[----:B------:R-:W-:Y:S01]  /*1720*/  @P2 VIADD R35, R32, UR8 ;  /* 0x0000000820232c36 */ /* 0x000fe20008000000 */
[----:B------:R-:W-:Y:S01]  /*1730*/  @!P1 STS [R33+0xd00], RZ ;  /* 0x000d00ff21009388 */ /* 0x000fe20000000800 */
[----:B------:R-:W-:Y:S02]  /*1740*/  UIADD3 UR8, UPT, UPT, UR8, UR7, URZ ;  /* 0x0000000708087290 */ /* 0x000fe4000fffe0ff */
[----:B---3--:R-:W-:Y:S01]  /*1750*/  @P2 IMAD.WIDE R34, R35, 0x4, R20 ;  /* 0x0000000423222825 */ /* 0x008fe200078e0214 */
[----:B------:R-:W-:-:S03]  /*1760*/  IADD3 R20, PT, PT, R2, 0x1e, RZ ;  /* 0x0000001e02147810 */ /* 0x000fc60007ffe0ff */
[----:B------:R-:W-:Y:S01]  /*1770*/  @P3 VIADD R21, R32, UR8 ;  /* 0x0000000820153c36 */ /* 0x000fe20008000000 */
[----:B------:R-:W-:Y:S03]  /*1780*/  @!P4 STS [R33+0xd80], RZ ;  /* 0x000d80ff2100c388 */ /* 0x000fe60000000800 */
[----:B0-----:R-:W-:Y:S01]  /*1790*/  @P3 IMAD.WIDE R24, R21, 0x4, R24 ;  /* 0x0000000415183825 */ /* 0x001fe200078e0218 */
[----:B------:R-:W-:Y:S01]  /*17a0*/  UIADD3 UR8, UPT, UPT, UR8, UR7, URZ ;  /* 0x0000000708087290 */ /* 0x000fe2000fffe0ff */
[----:B------:R0:W3:Y:S03]  /*17b0*/  @P2 LDG.E.CONSTANT R34, desc[UR10][R34.64] ;  /* 0x0000000a22222981 */ /* 0x0000e6000c1e9900 */
[----:B------:R-:W-:Y:S01]  /*17c0*/  UIADD3 UR7, UPT, UPT, UR8, UR7, URZ ;  /* 0x0000000708077290 */ /* 0x000fe2000fffe0ff */
[----:B------:R5:W3:Y:S04]  /*17d0*/  @P3 LDG.E.CONSTANT R24, desc[UR10][R24.64] ;  /* 0x0000000a18183981 */ /* 0x000ae8000c1e9900 */
[----:B--2---:R-:W-:Y:S01]  /*17e0*/  @P1 STS [R33+0xd00], R38 ;  /* 0x000d002621001388 */ /* 0x004fe20000000800 */
[----:B------:R-:W-:-:S13]  /*17f0*/  ISETP.LT.AND P1, PT, R20, UR12, !P0 ;  /* 0x0000000c14007c0c */ /* 0x000fda000c721270 */
[----:B------:R-:W2:Y:S01]  /*1800*/  @P1 LDC.64 R20, c[0x0][0x380] ;  /* 0x0000e000ff141b82 */ /* 0x000ea20000000a00 */
[----:B-1----:R-:W-:Y:S01]  /*1810*/  @P1 VIADD R37, R32, UR8 ;  /* 0x0000000820251c36 */ /* 0x002fe20008000000 */
[----:B----4-:R2:W-:Y:S03]  /*1820*/  @P4 STS [R33+0xd80], R36 ;  /* 0x000d802421004388 */ /* 0x0105e60000000800 */
[----:B--2---:R-:W-:-:S04]  /*1830*/  @P1 IMAD.WIDE R36, R37, 0x4, R20 ;  /* 0x0000000425241825 */ /* 0x004fc800078e0214 */
[----:B------:R-:W-:Y:S02]  /*1840*/  VIADD R20, R2, 0x1f ;  /* 0x0000001f02147836 */ /* 0x000fe40000000000 */
[----:B------:R-:W2:Y:S03]  /*1850*/  @P1 LDG.E.CONSTANT R36, desc[UR10][R36.64] ;  /* 0x0000000a24241981 */ /* 0x000ea6000c1e9900 */
[----:B------:R-:W-:-:S13]  /*1860*/  ISETP.LT.AND P0, PT, R20, UR12, !P0 ;  /* 0x0000000c14007c0c */ /* 0x000fda000c701270 */
[----:B------:R-:W1:Y:S01]  /*1870*/  @P0 LDC.64 R20, c[0x0][0x380] ;  /* 0x0000e000ff140b82 */ /* 0x000e620000000a00 */
[----:B0-----:R-:W-:-:S04]  /*1880*/  @P0 VIADD R35, R32, UR7 ;  /* 0x0000000720230c36 */ /* 0x001fc80008000000 */
[----:B-1----:R-:W-:-:S03]  /*1890*/  @P0 IMAD.WIDE R20, R35, 0x4, R20 ;  /* 0x0000000423140825 */ /* 0x002fc600078e0214 */
[----:B------:R-:W0:Y:S03]  /*18a0*/  LDC R35, c[0x0][0x39c] ;  /* 0x0000e700ff237b82 */ /* 0x000e260000000800 */
[----:B------:R1:W4:Y:S01]  /*18b0*/  @P0 LDG.E.CONSTANT R20, desc[UR10][R20.64] ;  /* 0x0000000a14140981 */ /* 0x000322000c1e9900 */
[----:B------:R-:W-:-:S03]  /*18c0*/  VIADD R32, R0, 0x1 ;  /* 0x0000000100207836 */ /* 0x000fc60000000000 */
[----:B------:R-:W-:Y:S01]  /*18d0*/  @!P0 STS [R33+0xf80], RZ ;  /* 0x000f80ff21008388 */ /* 0x000fe20000000800 */
[----:B------:R-:W-:-:S03]  /*18e0*/  VIADD R40, R0, 0x4 ;  /* 0x0000000400287836 */ /* 0x000fc60000000000 */
[----:B------:R-:W-:Y:S01]  /*18f0*/  @!P1 STS [R33+0xf00], RZ ;  /* 0x000f00ff21009388 */ /* 0x000fe20000000800 */
[----:B-----5:R-:W-:-:S03]  /*1900*/  IMAD R25, R29, R26, RZ ;  /* 0x0000001a1d197224 */ /* 0x020fc600078e02ff */
[----:B------:R-:W-:Y:S04]  /*1910*/  @!P2 STS [R33+0xe00], RZ ;  /* 0x000e00ff2100a388 */ /* 0x000fe80000000800 */
[----:B---3--:R3:W-:Y:S04]  /*1920*/  @P2 STS [R33+0xe00], R34 ;  /* 0x000e002221002388 */ /* 0x0087e80000000800 */
[----:B------:R-:W-:Y:S04]  /*1930*/  @!P3 STS [R33+0xe80], RZ ;  /* 0x000e80ff2100b388 */ /* 0x000fe80000000800 */
[----:B------:R5:W-:Y:S01]  /*1940*/  @P3 STS [R33+0xe80], R24 ;  /* 0x000e801821003388 */ /* 0x000be20000000800 */
[C---:B---3--:R-:W-:Y:S01]  /*1950*/  VIADD R34, R0.reuse, 0x3 ;  /* 0x0000000300227836 */ /* 0x048fe20000000000 */
[----:B------:R-:W-:Y:S01]  /*1960*/  R2UR UR8, R25 ;  /* 0x00000000190872ca */ /* 0x000fe200000e0000 */
[C---:B------:R-:W-:Y:S01]  /*1970*/  VIADD R38, R0.reuse, 0x2 ;  /* 0x0000000200267836 */ /* 0x040fe20000000000 */
[----:B-----5:R-:W-:-:S02]  /*1980*/  IADD3 R24, PT, PT, R0, 0x5, RZ ;  /* 0x0000000500187810 */ /* 0x020fc40007ffe0ff */
[----:B------:R-:W-:Y:S01]  /*1990*/  R2UR UR7, R26 ;  /* 0x000000001a0772ca */ /* 0x000fe200000e0000 */
[----:B------:R-:W-:Y:S01]  /*19a0*/  UIADD3 UR5, UPT, UPT, UR5, 0x4000, URZ ;  /* 0x0000400005057890 */ /* 0x000fe2000fffe0ff */
[-C--:B0-----:R-:W-:Y:S01]  /*19b0*/  ISETP.GE.AND P2, PT, R38, R35.reuse, PT ;  /* 0x000000232600720c */ /* 0x081fe20003f46270 */
[C---:B------:R-:W-:Y:S01]  /*19c0*/  VIADD R44, R0.reuse, 0xe ;  /* 0x0000000e002c7836 */ /* 0x040fe20000000000 */
[CC--:B------:R-:W-:Y:S01]  /*19d0*/  ISETP.GE.AND P6, PT, R0.reuse, R35.reuse, PT ;  /* 0x000000230000720c */ /* 0x0c0fe20003fc6270 */
[C---:B-1----:R-:W-:Y:S02]  /*19e0*/  VIADD R21, R0.reuse, 0x18 ;  /* 0x0000001800157836 */ /* 0x042fe40000000000 */
[----:B------:R-:W-:Y:S01]  /*19f0*/  VIADD R25, R0, 0x1a ;  /* 0x0000001a00197836 */ /* 0x000fe20000000000 */
[----:B------:R-:W-:Y:S01]  /*1a00*/  P2R R38, PR, RZ, 0x4 ;  /* 0x00000004ff267803 */ /* 0x000fe20000000000 */
[----:B------:R-:W-:Y:S01]  /*1a10*/  ULEA UR5, UR6, UR5, 0x18 ;  /* 0x0000000506057291 */ /* 0x000fe2000f8ec0ff */
[----:B------:R-:W-:-:S02]  /*1a20*/  ISETP.GE.AND P3, PT, R44, R35, PT ;  /* 0x000000232c00720c */ /* 0x000fc40003f66270 */
[-C--:B------:R-:W-:Y:S02]  /*1a30*/  ISETP.GE.AND P4, PT, R21, R35.reuse, PT ;  /* 0x000000231500720c */ /* 0x080fe40003f86270 */
[-C--:B------:R-:W-:Y:S01]  /*1a40*/  ISETP.GE.AND P5, PT, R25, R35.reuse, PT ;  /* 0x000000231900720c */ /* 0x080fe20003fa6270 */
[----:B------:R-:W-:Y:S01]  /*1a50*/  ULEA UR7, UR7, UR5, 0xc ;  /* 0x0000000507077291 */ /* 0x000fe2000f8e60ff */
[----:B--2---:R0:W-:Y:S01]  /*1a60*/  @P1 STS [R33+0xf00], R36 ;  /* 0x000f002421001388 */ /* 0x0041e20000000800 */
[----:B------:R-:W-:-:S03]  /*1a70*/  ISETP.GE.AND P1, PT, R34, R35, PT ;  /* 0x000000232200720c */ /* 0x000fc60003f26270 */
[----:B----4-:R1:W-:Y:S01]  /*1a80*/  @P0 STS [R33+0xf80], R20 ;  /* 0x000f801421000388 */ /* 0x0103e20000000800 */
[----:B------:R-:W-:-:S04]  /*1a90*/  ISETP.GE.AND P0, PT, R32, R35, PT ;  /* 0x000000232000720c */ /* 0x000fc80003f06270 */
[----:B0-----:R-:W-:Y:S02]  /*1aa0*/  P2R R36, PR, RZ, 0x1 ;  /* 0x00000001ff247803 */ /* 0x001fe40000000000 */
[----:B------:R-:W-:Y:S01]  /*1ab0*/  ISETP.GE.AND P0, PT, R40, R35, PT ;  /* 0x000000232800720c */ /* 0x000fe20003f06270 */
[----:B-1----:R-:W-:-:S03]  /*1ac0*/  VIADD R20, R0, 0x6 ;  /* 0x0000000600147836 */ /* 0x002fc60000000000 */
[----:B------:R-:W-:Y:S02]  /*1ad0*/  P2R R41, PR, RZ, 0x1 ;  /* 0x00000001ff297803 */ /* 0x000fe40000000000 */
[-C--:B------:R-:W-:Y:S01]  /*1ae0*/  ISETP.GE.AND P0, PT, R24, R35.reuse, PT ;  /* 0x000000231800720c */ /* 0x080fe20003f06270 */
[----:B------:R-:W-:Y:S01]  /*1af0*/  VIADD R24, R0, 0x7 ;  /* 0x0000000700187836 */ /* 0x000fe20000000000 */
[----:B------:R-:W-:Y:S02]  /*1b00*/  P2R R40, PR, RZ, 0x2 ;  /* 0x00000002ff287803 */ /* 0x000fe40000000000 */
[----:B------:R-:W-:Y:S02]  /*1b10*/  P2R R42, PR, RZ, 0x1 ;  /* 0x00000001ff2a7803 */ /* 0x000fe40000000000 */
[-C--:B------:R-:W-:Y:S01]  /*1b20*/  ISETP.GE.AND P1, PT, R20, R35.reuse, PT ;  /* 0x000000231400720c */ /* 0x080fe20003f26270 */
[----:B------:R-:W-:Y:S01]  /*1b30*/  VIADD R20, R0, 0x9 ;  /* 0x0000000900147836 */ /* 0x000fe20000000000 */
[-C--:B------:R-:W-:Y:S01]  /*1b40*/  ISETP.GE.AND P0, PT, R24, R35.reuse, PT ;  /* 0x000000231800720c */ /* 0x080fe20003f06270 */
[----:B------:R-:W-:Y:S01]  /*1b50*/  VIADD R24, R0, 0xc ;  /* 0x0000000c00187836 */ /* 0x000fe20000000000 */
[----:B------:R-:W-:Y:S01]  /*1b60*/  P2R R34, PR, RZ, 0x2 ;  /* 0x00000002ff227803 */ /* 0x000fe20000000000 */
[----:B------:R-:W-:Y:S01]  /*1b70*/  IMAD.MOV.U32 R32, RZ, RZ, 0x40 ;  /* 0x00000040ff207424 */ /* 0x000fe200078e00ff */
[----:B------:R-:W-:-:S02]  /*1b80*/  ISETP.GE.AND P1, PT, R20, R35, PT ;  /* 0x000000231400720c */ /* 0x000fc40003f26270 */
[----:B------:R-:W-:Y:S02]  /*1b90*/  IADD3 R33, PT, PT, R0, UR8, RZ ;  /* 0x0000000800217c10 */ /* 0x000fe4000fffe0ff */
[----:B------:R-:W-:Y:S02]  /*1ba0*/  ISETP.GE.AND P2, PT, R24, R35, PT ;  /* 0x000000231800720c */ /* 0x000fe40003f46270 */
[----:B------:R-:W-:-:S11]  /*1bb0*/  P2R R20, PR, RZ, 0x40 ;  /* 0x00000040ff147803 */ /* 0x000fd60000000000 */
.L_x_9:
[----:B------:R-:W0:Y:S01]  /*1bc0*/  LDC R43, c[0x0][0x3a0] ;  /* 0x0000e800ff2b7b82 */ /* 0x000e220000000800 */
[----:B------:R-:W-:Y:S01]  /*1bd0*/  ISETP.GE.AND P6, PT, R0, R35, PT ;  /* 0x000000230000720c */ /* 0x000fe20003fc6270 */
[----:B------:R-:W-:-:S03]  /*1be0*/  IMAD.MOV.U32 R37, RZ, RZ, RZ ;  /* 0x000000ffff257224 */ /* 0x000fc600078e00ff */
[----:B0-----:R-:W-:-:S13]  /*1bf0*/  ISETP.LE.OR P6, PT, R43, UR4, P6 ;  /* 0x000000042b007c0c */ /* 0x001fda000b7c3670 */
[----:B------:R-:W0:Y:S01]  /*1c00*/  @!P6 LDC.64 R20, c[0x0][0x388] ;  /* 0x0000e200ff14eb82 */ /* 0x000e220000000a00 */
[----:B------:R-:W-:-:S13]  /*1c10*/  R2UR UR5, R0 ;  /* 0x00000000000572ca */ /* 0x000fda00000e0000 */
[----:B------:R-:W-:Y:S01]  /*1c20*/  UIADD3 UR5, UP0, UPT, UR5, UR8, URZ ;  /* 0x0000000805057290 */ /* 0x000fe2000ff1e0ff */
[----:B0-----:R-:W-:-:S03]  /*1c30*/  @!P6 IMAD.WIDE R24, R33, 0x4, R20 ;  /* 0x000000042118e825 */ /* 0x001fc600078e0214 */
[----:B------:R-:W-:Y:S02]  /*1c40*/  ULEA.HI.X.SX32 UR6, UR8, URZ, 0x1, UP0 ;  /* 0x000000ff08067291 */ /* 0x000fe400080f0eff */
[----:B------:R0:W2:Y:S01]  /*1c50*/  @!P6 LDG.E.CONSTANT R37, desc[UR10][R24.64] ;  /* 0x0000000a1825e981 */ /* 0x0000a2000c1e9900 */
[----:B------:R-:W-:Y:S01]  /*1c60*/  ISETP.NE.AND P6, PT, R36, RZ, PT ;  /* 0x000000ff2400720c */ /* 0x000fe20003fc5270 */
[----:B------:R-:W-:-:S03]  /*1c70*/  ULEA UR12, UP0, UR5, UR14, 0x2 ;  /* 0x0000000e050c7291 */ /* 0x000fc6000f8010ff */
[----:B------:R-:W-:Y:S01]  /*1c80*/  ISETP.GT.AND P6, PT, R43, UR4, !P6 ;  /* 0x000000042b007c0c */ /* 0x000fe2000f7c4270 */
[----:B------:R-:W-:Y:S02]  /*1c90*/  ULEA.HI.X UR6, UR5, UR15, UR6, 0x2, UP0 ;  /* 0x0000000f05067291 */ /* 0x000fe400080f1406 */
[----:B------:R-:W-:-:S04]  /*1ca0*/  IMAD.U32 R20, RZ, RZ, UR12 ;  /* 0x0000000cff147e24 */ /* 0x000fc8000f8e00ff */
[----:B------:R-:W-:-:S06]  /*1cb0*/  IMAD.U32 R21, RZ, RZ, UR6 ;  /* 0x00000006ff157e24 */ /* 0x000fcc000f8e00ff */
[----:B------:R-:W3:Y:S04]  /*1cc0*/  @P6 LDG.E.CONSTANT R39, desc[UR10][R20.64+0x4] ;  /* 0x0000040a14276981 */ /* 0x000ee8000c1e9900 */
[----:B------:R-:W-:Y:S04]  /*1cd0*/  @!P6 STS [R32+UR7+-0x3c], RZ ;  /* 0xffffc4ff2000e988 */ /* 0x000fe80008000807 */
[----:B---3--:R1:W-:Y:S01]  /*1ce0*/  @P6 STS [R32+UR7+-0x3c], R39 ;  /* 0xffffc42720006988 */ /* 0x0083e20008000807 */
[----:B------:R-:W-:-:S04]  /*1cf0*/  ISETP.NE.AND P6, PT, R38, RZ, PT ;  /* 0x000000ff2600720c */ /* 0x000fc80003fc5270 */
[----:B------:R-:W-:-:S13]  /*1d00*/  ISETP.GT.AND P6, PT, R43, UR4, !P6 ;  /* 0x000000042b007c0c */ /* 0x000fda000f7c4270 */
[----:B------:R-:W3:Y:S04]  /*1d10*/  @P6 LDG.E.CONSTANT R25, desc[UR10][R20.64+0x8] ;  /* 0x0000080a14196981 */ /* 0x000ee8000c1e9900 */
[----:B------:R-:W-:Y:S04]  /*1d20*/  @!P6 STS [R32+UR7+-0x38], RZ ;  /* 0xffffc8ff2000e988 */ /* 0x000fe80008000807 */
[----:B---3--:R3:W-:Y:S01]  /*1d30*/  @P6 STS [R32+UR7+-0x38], R25 ;  /* 0xffffc81920006988 */ /* 0x0087e20008000807 */
[----:B------:R-:W-:-:S04]  /*1d40*/  ISETP.NE.AND P6, PT, R40, RZ, PT ;  /* 0x000000ff2800720c */ /* 0x000fc80003fc5270 */
[----:B------:R-:W-:-:S13]  /*1d50*/  ISETP.GT.AND P6, PT, R43, UR4, !P6 ;  /* 0x000000042b007c0c */ /* 0x000fda000f7c4270 */
[----:B------:R-:W4:Y:S04]  /*1d60*/  @P6 LDG.E.CONSTANT R45, desc[UR10][R20.64+0xc] ;  /* 0x00000c0a142d6981 */ /* 0x000f28000c1e9900 */
[----:B------:R-:W-:Y:S04]  /*1d70*/  @!P6 STS [R32+UR7+-0x34], RZ ;  /* 0xffffccff2000e988 */ /* 0x000fe80008000807 */
[----:B----4-:R4:W-:Y:S01]  /*1d80*/  @P6 STS [R32+UR7+-0x34], R45 ;  /* 0xffffcc2d20006988 */ /* 0x0109e20008000807 */
[----:B------:R-:W-:-:S04]  /*1d90*/  ISETP.NE.AND P6, PT, R41, RZ, PT ;  /* 0x000000ff2900720c */ /* 0x000fc80003fc5270 */
[----:B------:R-:W-:-:S13]  /*1da0*/  ISETP.GT.AND P6, PT, R43, UR4, !P6 ;  /* 0x000000042b007c0c */ /* 0x000fda000f7c4270 */
[----:B------:R-:W5:Y:S04]  /*1db0*/  @P6 LDG.E.CONSTANT R24, desc[UR10][R20.64+0x10] ;  /* 0x0000100a14186981 */ /* 0x000f68000c1e9900 */
[----:B------:R-:W-:Y:S04]  /*1dc0*/  @!P6 STS [R32+UR7+-0x30], RZ ;  /* 0xffffd0ff2000e988 */ /* 0x000fe80008000807 */
[----:B-----5:R0:W-:Y:S01]  /*1dd0*/  @P6 STS [R32+UR7+-0x30], R24 ;  /* 0xffffd01820006988 */ /* 0x0201e20008000807 */
[----:B------:R-:W-:-:S04]  /*1de0*/  ISETP.NE.AND P6, PT, R42, RZ, PT ;  /* 0x000000ff2a00720c */ /* 0x000fc80003fc5270 */
[----:B------:R-:W-:-:S13]  /*1df0*/  ISETP.GT.AND P6, PT, R43, UR4, !P6 ;  /* 0x000000042b007c0c */ /* 0x000fda000f7c4270 */
[----:B-1----:R-:W5:Y:S04]  /*1e00*/  @P6 LDG.E.CONSTANT R39, desc[UR10][R20.64+0x14] ;  /* 0x0000140a14276981 */ /* 0x002f68000c1e9900 */
[----:B------:R-:W-:Y:S04]  /*1e10*/  @!P6 STS [R32+UR7+-0x2c], RZ ;  /* 0xffffd4ff2000e988 */ /* 0x000fe80008000807 */
[----:B-----5:R1:W-:Y:S01]  /*1e20*/  @P6 STS [R32+UR7+-0x2c], R39 ;  /* 0xffffd42720006988 */ /* 0x0203e20008000807 */
[----:B------:R-:W-:-:S04]  /*1e30*/  ISETP.NE.AND P6, PT, R34, RZ, PT ;  /* 0x000000ff2200720c */ /* 0x000fc80003fc5270 */
[----:B------:R-:W-:-:S13]  /*1e40*/  ISETP.GT.AND P6, PT, R43, UR4, !P6 ;  /* 0x000000042b007c0c */ /* 0x000fda000f7c4270 */
[----:B---3--:R-:W3:Y:S04]  /*1e50*/  @P6 LDG.E.CONSTANT R25, desc[UR10][R20.64+0x18] ;  /* 0x0000180a14196981 */ /* 0x008ee8000c1e9900 */
[----:B------:R-:W-:Y:S04]  /*1e60*/  @!P6 STS [R32+UR7+-0x28], RZ ;  /* 0xffffd8ff2000e988 */ /* 0x000fe80008000807 */
[----:B---3--:R3:W-:Y:S01]  /*1e70*/  @P6 STS [R32+UR7+-0x28], R25 ;  /* 0xffffd81920006988 */ /* 0x0087e20008000807 */
[----:B------:R-:W-:-:S13]  /*1e80*/  ISETP.GT.AND P6, PT, R43, UR4, !P0 ;  /* 0x000000042b007c0c */ /* 0x000fda000c7c4270 */
[----:B----4-:R-:W4:Y:S01]  /*1e90*/  @P6 LDG.E.CONSTANT R45, desc[UR10][R20.64+0x1c] ;  /* 0x00001c0a142d6981 */ /* 0x010f22000c1e9900 */
[----:B0-----:R-:W-:-:S03]  /*1ea0*/  VIADD R24, R0, 0x8 ;  /* 0x0000000800187836 */ /* 0x001fc60000000000 */
[----:B------:R-:W-:Y:S04]  /*1eb0*/  @!P6 STS [R32+UR7+-0x24], RZ ;  /* 0xffffdcff2000e988 */ /* 0x000fe80008000807 */
[----:B----4-:R0:W-:Y:S01]  /*1ec0*/  @P6 STS [R32+UR7+-0x24], R45 ;  /* 0xffffdc2d20006988 */ /* 0x0101e20008000807 */
[----:B------:R-:W-:-:S04]  /*1ed0*/  ISETP.GE.AND P6, PT, R24, UR13, PT ;  /* 0x0000000d18007c0c */ /* 0x000fc8000bfc6270 */
[----:B------:R-:W-:-:S13]  /*1ee0*/  ISETP.GT.AND P6, PT, R43, UR4, !P6 ;  /* 0x000000042b007c0c */ /* 0x000fda000f7c4270 */
[----:B-1----:R-:W4:Y:S04]  /*1ef0*/  @P6 LDG.E.CONSTANT R39, desc[UR10][R20.64+0x20] ;  /* 0x0000200a14276981 */ /* 0x002f28000c1e9900 */
[----:B------:R-:W-:Y:S04]  /*1f00*/  @!P6 STS [R32+UR7+-0x20], RZ ;  /* 0xffffe0ff2000e988 */ /* 0x000fe80008000807 */
[----:B----4-:R1:W-:Y:S01]  /*1f10*/  @P6 STS [R32+UR7+-0x20], R39 ;  /* 0xffffe02720006988 */ /* 0x0103e20008000807 */
[----:B------:R-:W-:-:S13]  /*1f20*/  ISETP.GT.AND P6, PT, R43, UR4, !P1 ;  /* 0x000000042b007c0c */ /* 0x000fda000cfc4270 */
[----:B---3--:R-:W3:Y:S01]  /*1f30*/  @P6 LDG.E.CONSTANT R25, desc[UR10][R20.64+0x24] ;  /* 0x0000240a14196981 */ /* 0x008ee2000c1e9900 */
[----:B------:R-:W-:-:S03]  /*1f40*/  VIADD R24, R0, 0xa ;  /* 0x0000000a00187836 */ /* 0x000fc60000000000 */
[----:B------:R-:W-:Y:S04]  /*1f50*/  @!P6 STS [R32+UR7+-0x1c], RZ ;  /* 0xffffe4ff2000e988 */ /* 0x000fe80008000807 */
[----:B---3--:R3:W-:Y:S01]  /*1f60*/  @P6 STS [R32+UR7+-0x1c], R25 ;  /* 0xffffe41920006988 */ /* 0x0087e20008000807 */
[----:B------:R-:W-:-:S04]  /*1f70*/  ISETP.GE.AND P6, PT, R24, UR13, PT ;  /* 0x0000000d18007c0c */ /* 0x000fc8000bfc6270 */
[----:B------:R-:W-:-:S13]  /*1f80*/  ISETP.GT.AND P6, PT, R43, UR4, !P6 ;  /* 0x000000042b007c0c */ /* 0x000fda000f7c4270 */
[----:B0-----:R-:W4:Y:S01]  /*1f90*/  @P6 LDG.E.CONSTANT R45, desc[UR10][R20.64+0x28] ;  /* 0x0000280a142d6981 */ /* 0x001f22000c1e9900 */
[----:B------:R-:W-:-:S03]  /*1fa0*/  VIADD R24, R0, 0xb ;  /* 0x0000000b00187836 */ /* 0x000fc60000000000 */
        /* <DEDUP_REMOVED lines=14> */
[----:B0-----:R-:W4:Y:S04]  /*2090*/  @P6 LDG.E.CONSTANT R45, desc[UR10][R20.64+0x34] ;  /* 0x0000340a142d6981 */ /* 0x001f28000c1e9900 */
[----:B------:R-:W-:Y:S04]  /*20a0*/  @!P6 STS [R32+UR7+-0xc], RZ ;  /* 0xfffff4ff2000e988 */ /* 0x000fe80008000807 */
[----:B----4-:R0:W-:Y:S01]  /*20b0*/  @P6 STS [R32+UR7+-0xc], R45 ;  /* 0xfffff42d20006988 */ /* 0x0101e20008000807 */
[----:B------:R-:W-:-:S13]  /*20c0*/  ISETP.GT.AND P6, PT, R43, UR4, !P3 ;  /* 0x000000042b007c0c */ /* 0x000fda000dfc4270 */
[----:B-1----:R-:W4:Y:S01]  /*20d0*/  @P6 LDG.E.CONSTANT R39, desc[UR10][R20.64+0x38] ;  /* 0x0000380a14276981 */ /* 0x002f22000c1e9900 */
[----:B------:R-:W-:-:S03]  /*20e0*/  VIADD R24, R0, 0xf ;  /* 0x0000000f00187836 */ /* 0x000fc60000000000 */
[----:B------:R-:W-:Y:S04]  /*20f0*/  @!P6 STS [R32+UR7+-0x8], RZ ;  /* 0xfffff8ff2000e988 */ /* 0x000fe80008000807 */
[----:B----4-:R1:W-:Y:S01]  /*2100*/  @P6 STS [R32+UR7+-0x8], R39 ;  /* 0xfffff82720006988 */ /* 0x0103e20008000807 */
[----:B------:R-:W-:-:S04]  /*2110*/  ISETP.GE.AND P6, PT, R24, UR13, PT ;  /* 0x0000000d18007c0c */ /* 0x000fc8000bfc6270 */
[----:B------:R-:W-:-:S13]  /*2120*/  ISETP.GT.AND P6, PT, R43, UR4, !P6 ;  /* 0x000000042b007c0c */ /* 0x000fda000f7c4270 */
[----:B---3--:R-:W3:Y:S01]  /*2130*/  @P6 LDG.E.CONSTANT R25, desc[UR10][R20.64+0x3c] ;  /* 0x00003c0a14196981 */ /* 0x008ee2000c1e9900 */
[----:B------:R-:W-:-:S03]  /*2140*/  IADD3 R24, PT, PT, R0, 0x10, RZ ;  /* 0x0000001000187810 */ /* 0x000fc60007ffe0ff */
[----:B------:R-:W-:Y:S04]  /*2150*/  @!P6 STS [R32+UR7+-0x4], RZ ;  /* 0xfffffcff2000e988 */ /* 0x000fe80008000807 */
[----:B---3--:R3:W-:Y:S01]  /*2160*/  @P6 STS [R32+UR7+-0x4], R25 ;  /* 0xfffffc1920006988 */ /* 0x0087e20008000807 */
[----:B------:R-:W-:-:S04]  /*2170*/  ISETP.GE.AND P6, PT, R24, UR13, PT ;  /* 0x0000000d18007c0c */ /* 0x000fc8000bfc6270 */
[----:B------:R-:W-:-:S13]  /*2180*/  ISETP.GT.AND P6, PT, R43, UR4, !P6 ;  /* 0x000000042b007c0c */ /* 0x000fda000f7c4270 */
[----:B0-----:R-:W4:Y:S01]  /*2190*/  @P6 LDG.E.CONSTANT R45, desc[UR10][R20.64+0x40] ;  /* 0x0000400a142d6981 */ /* 0x001f22000c1e9900 */
[----:B------:R-:W-:-:S03]  /*21a0*/  VIADD R24, R0, 0x11 ;  /* 0x0000001100187836 */ /* 0x000fc60000000000 */
[----:B------:R-:W-:Y:S04]  /*21b0*/  @!P6 STS [R32+UR7], RZ ;  /* 0x000000ff2000e988 */ /* 0x000fe80008000807 */
[----:B----4-:R0:W-:Y:S01]  /*21c0*/  @P6 STS [R32+UR7], R45 ;  /* 0x0000002d20006988 */ /* 0x0101e20008000807 */
[----:B------:R-:W-:-:S04]  /*21d0*/  ISETP.GE.AND P6, PT, R24, UR13, PT ;  /* 0x0000000d18007c0c */ /* 0x000fc8000bfc6270 */
[----:B------:R-:W-:-:S13]  /*21e0*/  ISETP.GT.AND P6, PT, R43, UR4, !P6 ;  /* 0x000000042b007c0c */ /* 0x000fda000f7c4270 */
[----:B-1----:R-:W4:Y:S01]  /*21f0*/  @P6 LDG.E.CONSTANT R39, desc[UR10][R20.64+0x44] ;  /* 0x0000440a14276981 */ /* 0x002f22000c1e9900 */
[----:B------:R-:W-:-:S03]  /*2200*/  VIADD R24, R0, 0x12 ;  /* 0x0000001200187836 */ /* 0x000fc60000000000 */
[----:B------:R-:W-:Y:S04]  /*2210*/  @!P6 STS [R32+UR7+0x4], RZ ;  /* 0x000004ff2000e988 */ /* 0x000fe80008000807 */
[----:B----4-:R1:W-:Y:S01]  /*2220*/  @P6 STS [R32+UR7+0x4], R39 ;  /* 0x0000042720006988 */ /* 0x0103e20008000807 */
[----:B------:R-:W-:-:S04]  /*2230*/  ISETP.GE.AND P6, PT, R24, UR13, PT ;  /* 0x0000000d18007c0c */ /* 0x000fc8000bfc6270 */
[----:B------:R-:W-:-:S13]  /*2240*/  ISETP.GT.AND P6, PT, R43, UR4, !P6 ;  /* 0x000000042b007c0c */ /* 0x000fda000f7c4270 */
[----:B---3--:R-:W3:Y:S01]  /*2250*/  @P6 LDG.E.CONSTANT R25, desc[UR10][R20.64+0x48] ;  /* 0x0000480a14196981 */ /* 0x008ee2000c1e9900 */
[----:B------:R-:W-:-:S03]  /*2260*/  VIADD R24, R0, 0x13 ;  /* 0x0000001300187836 */ /* 0x000fc60000000000 */
[----:B------:R-:W-:Y:S04]  /*2270*/  @!P6 STS [R32+UR7+0x8], RZ ;  /* 0x000008ff2000e988 */ /* 0x000fe80008000807 */
[----:B---3--:R3:W-:Y:S01]  /*2280*/  @P6 STS [R32+UR7+0x8], R25 ;  /* 0x0000081920006988 */ /* 0x0087e20008000807 */
[----:B------:R-:W-:-:S04]  /*2290*/  ISETP.GE.AND P6, PT, R24, UR13, PT ;  /* 0x0000000d18007c0c */ /* 0x000fc8000bfc6270 */
[----:B------:R-:W-:-:S13]  /*22a0*/  ISETP.GT.AND P6, PT, R43, UR4, !P6 ;  /* 0x000000042b007c0c */ /* 0x000fda000f7c4270 */
[----:B0-----:R-:W4:Y:S01]  /*22b0*/  @P6 LDG.E.CONSTANT R45, desc[UR10][R20.64+0x4c] ;  /* 0x00004c0a142d6981 */ /* 0x001f22000c1e9900 */
[----:B------:R-:W-:-:S03]  /*22c0*/  VIADD R24, R0, 0x14 ;  /* 0x0000001400187836 */ /* 0x000fc60000000000 */
[----:B------:R-:W-:Y:S04]  /*22d0*/  @!P6 STS [R32+UR7+0xc], RZ ;  /* 0x00000cff2000e988 */ /* 0x000fe80008000807 */
[----:B----4-:R0:W-:Y:S01]  /*22e0*/  @P6 STS [R32+UR7+0xc], R45 ;  /* 0x00000c2d20006988 */ /* 0x0101e20008000807 */
        /* <DEDUP_REMOVED lines=20> */
[----:B-1----:R-:W4:Y:S04]  /*2430*/  @P6 LDG.E.CONSTANT R39, desc[UR10][R20.64+0x5c] ;  /* 0x00005c0a14276981 */ /* 0x002f28000c1e9900 */
[----:B------:R-:W-:Y:S04]  /*2440*/  @!P6 STS [R32+UR7+0x1c], RZ ;  /* 0x00001cff2000e988 */ /* 0x000fe80008000807 */
[----:B----4-:R1:W-:Y:S01]  /*2450*/  @P6 STS [R32+UR7+0x1c], R39 ;  /* 0x00001c2720006988 */ /* 0x0103e20008000807 */
[----:B------:R-:W-:-:S13]  /*2460*/  ISETP.GT.AND P6, PT, R43, UR4, !P4 ;  /* 0x000000042b007c0c */ /* 0x000fda000e7c4270 */
[----:B---3--:R-:W3:Y:S01]  /*2470*/  @P6 LDG.E.CONSTANT R25, desc[UR10][R20.64+0x60] ;  /* 0x0000600a14196981 */ /* 0x008ee2000c1e9900 */
[----:B------:R-:W-:-:S03]  /*2480*/  VIADD R24, R0, 0x19 ;  /* 0x0000001900187836 */ /* 0x000fc60000000000 */
[----:B------:R-:W-:Y:S04]  /*2490*/  @!P6 STS [R32+UR7+0x20], RZ ;  /* 0x000020ff2000e988 */ /* 0x000fe80008000807 */
[----:B---3--:R3:W-:Y:S01]  /*24a0*/  @P6 STS [R32+UR7+0x20], R25 ;  /* 0x0000201920006988 */ /* 0x0087e20008000807 */
[----:B------:R-:W-:-:S04]  /*24b0*/  ISETP.GE.AND P6, PT, R24, UR13, PT ;  /* 0x0000000d18007c0c */ /* 0x000fc8000bfc6270 */
[----:B------:R-:W-:-:S13]  /*24c0*/  ISETP.GT.AND P6, PT, R43, UR4, !P6 ;  /* 0x000000042b007c0c */ /* 0x000fda000f7c4270 */
[----:B0-----:R-:W4:Y:S04]  /*24d0*/  @P6 LDG.E.CONSTANT R45, desc[UR10][R20.64+0x64] ;  /* 0x0000640a142d6981 */ /* 0x001f28000c1e9900 */
[----:B------:R-:W-:Y:S04]  /*24e0*/  @!P6 STS [R32+UR7+0x24], RZ ;  /* 0x000024ff2000e988 */ /* 0x000fe80008000807 */
[----:B----4-:R0:W-:Y:S01]  /*24f0*/  @P6 STS [R32+UR7+0x24], R45 ;  /* 0x0000242d20006988 */ /* 0x0101e20008000807 */
[----:B------:R-:W-:-:S13]  /*2500*/  ISETP.GT.AND P6, PT, R43, UR4, !P5 ;  /* 0x000000042b007c0c */ /* 0x000fda000efc4270 */
[----:B-1----:R-:W4:Y:S01]  /*2510*/  @P6 LDG.E.CONSTANT R39, desc[UR10][R20.64+0x68] ;  /* 0x0000680a14276981 */ /* 0x002f22000c1e9900 */
[----:B------:R-:W-:-:S03]  /*2520*/  IADD3 R24, PT, PT, R0, 0x1b, RZ ;  /* 0x0000001b00187810 */ /* 0x000fc60007ffe0ff */
        /* <DEDUP_REMOVED lines=13> */
[----:B----4-:R-:W-:Y:S01]  /*2600*/  @P6 STS [R32+UR7+0x30], R45 ;  /* 0x0000302d20006988 */ /* 0x010fe20008000807 */
[----:B------:R-:W-:-:S04]  /*2610*/  ISETP.GE.AND P6, PT, R24, UR13, PT ;  /* 0x0000000d18007c0c */ /* 0x000fc8000bfc6270 */
[----:B------:R-:W-:-:S13]  /*2620*/  ISETP.GT.AND P6, PT, R43, UR4, !P6 ;  /* 0x000000042b007c0c */ /* 0x000fda000f7c4270 */
[----:B-1----:R-:W4:Y:S01]  /*2630*/  @P6 LDG.E.CONSTANT R39, desc[UR10][R20.64+0x74] ;  /* 0x0000740a14276981 */ /* 0x002f22000c1e9900 */
[----:B------:R-:W-:-:S03]  /*2640*/  VIADD R24, R0, 0x1e ;  /* 0x0000001e00187836 */ /* 0x000fc60000000000 */
[----:B------:R-:W-:Y:S04]  /*2650*/  @!P6 STS [R32+UR7+0x34], RZ ;  /* 0x000034ff2000e988 */ /* 0x000fe80008000807 */
[----:B----4-:R-:W-:Y:S01]  /*2660*/  @P6 STS [R32+UR7+0x34], R39 ;  /* 0x0000342720006988 */ /* 0x010fe20008000807 */
[----:B------:R-:W-:-:S04]  /*2670*/  ISETP.GE.AND P6, PT, R24, UR13, PT ;  /* 0x0000000d18007c0c */ /* 0x000fc8000bfc6270 */
[----:B------:R-:W-:-:S13]  /*2680*/  ISETP.GT.AND P6, PT, R43, UR4, !P6 ;  /* 0x000000042b007c0c */ /* 0x000fda000f7c4270 */
[----:B---3--:R-:W3:Y:S01]  /*2690*/  @P6 LDG.E.CONSTANT R25, desc[UR10][R20.64+0x78] ;  /* 0x0000780a14196981 */ /* 0x008ee2000c1e9900 */
[----:B------:R-:W-:-:S03]  /*26a0*/  VIADD R24, R0, 0x1f ;  /* 0x0000001f00187836 */ /* 0x000fc60000000000 */
[----:B------:R-:W-:Y:S04]  /*26b0*/  @!P6 STS [R32+UR7+0x38], RZ ;  /* 0x000038ff2000e988 */ /* 0x000fe80008000807 */
[----:B---3--:R-:W-:Y:S01]  /*26c0*/  @P6 STS [R32+UR7+0x38], R25 ;  /* 0x0000381920006988 */ /* 0x008fe20008000807 */
[----:B------:R-:W-:-:S04]  /*26d0*/  ISETP.GE.AND P6, PT, R24, UR13, PT ;  /* 0x0000000d18007c0c */ /* 0x000fc8000bfc6270 */
[----:B------:R-:W-:-:S13]  /*26e0*/  ISETP.GT.AND P6, PT, R43, UR4, !P6 ;  /* 0x000000042b007c0c */ /* 0x000fda000f7c4270 */
[----:B------:R-:W3:Y:S01]  /*26f0*/  @P6 LDG.E.CONSTANT R43, desc[UR10][R20.64+0x7c] ;  /* 0x00007c0a142b6981 */ /* 0x000ee2000c1e9900 */
[----:B------:R-:W-:Y:S02]  /*2700*/  UIADD3 UR8, UPT, UPT, UR8, UR13, URZ ;  /* 0x0000000d08087290 */ /* 0x000fe4000fffe0ff */
[----:B------:R-:W-:Y:S01]  /*2710*/  VIADD R33, R33, UR13 ;  /* 0x0000000d21217c36 */ /* 0x000fe20008000000 */
[----:B------:R-:W-:Y:S01]  /*2720*/  UIADD3 UR4, UPT, UPT, UR4, 0x1, URZ ;  /* 0x0000000104047890 */ /* 0x000fe2000fffe0ff */
[----:B------:R-:W-:Y:S04]  /*2730*/  @!P6 STS [R32+UR7+0x3c], RZ ;  /* 0x00003cff2000e988 */ /* 0x000fe80008000807 */
[----:B--2---:R-:W-:Y:S04]  /*2740*/  STS [R32+UR7+-0x40], R37 ;  /* 0xffffc02520007988 */ /* 0x004fe80008000807 */
[----:B---3--:R0:W-:Y:S02]  /*2750*/  @P6 STS [R32+UR7+0x3c], R43 ;  /* 0x00003c2b20006988 */ /* 0x0081e40008000807 */
[----:B0-----:R-:W-:-:S05]  /*2760*/  VIADD R32, R32, 0x80 ;  /* 0x0000008020207836 */ /* 0x001fca0000000000 */
[----:B------:R-:W-:-:S13]  /*2770*/  ISETP.NE.AND P6, PT, R32, 0x1040, PT ;  /* 0x000010402000780c */ /* 0x000fda0003fc5270 */
[----:B------:R-:W-:Y:S05]  /*2780*/  @P6 BRA `(.L_x_9) ;  /* 0xfffffff4000c6947 */ /* 0x000fea000383ffff */
[----:B------:R-:W-:Y:S01]  /*2790*/  R2UR UR4, R31 ;  /* 0x000000001f0472ca */ /* 0x000fe200000e0000 */
[----:B------:R-:W-:Y:S01]  /*27a0*/  NOP ;  /* 0x0000000000007918 */ /* 0x000fe20000000000 */
[----:B------:R-:W-:-:S11]  /*27b0*/  VIADD R22, R22, 0x1 ;  /* 0x0000000116167836 */ /* 0x000fd60000000000 */
[----:B------:R-:W-:Y:S01]  /*27c0*/  SYNCS.ARRIVE.TRANS64.RED.A0T1 RZ, [UR4], RZ ;  /* 0x000000ffffff79a7 */ /* 0x000fe20008200404 */
[----:B------:R-:W-:Y:S01]  /*27d0*/  ARRIVES.LDGSTSBAR.64.TRANSCNT [UR4] ;  /* 0x00000000ff0079b0 */ /* 0x000fe20008002a04 */
[----:B------:R-:W-:Y:S01]  /*27e0*/  NOP ;  /* 0x0000000000007918 */ /* 0x000fe20000000000 */
[----:B------:R-:W-:Y:S01]  /*27f0*/  VIADD R26, R26, 0x1 ;  /* 0x000000011a1a7836 */ /* 0x000fe20000000000 */
[----:B------:R-:W-:Y:S01]  /*2800*/  LOP3.LUT R20, R22, 0xff, RZ, 0xc0, !PT ;  /* 0x000000ff16147812 */ /* 0x000fe200078ec0ff */
[----:B------:R1:W-:Y:S03]  /*2810*/  SYNCS.ARRIVE.TRANS64.A1T0 RZ, [R31+URZ], RZ ;  /* 0x000000ff1fff79a7 */ /* 0x0003e600081000ff */
[----:B------:R-:W-:Y:S02]  /*2820*/  ISETP.NE.AND P1, PT, R26, R28, PT ;  /* 0x0000001c1a00720c */ /* 0x000fe40003f25270 */
[----:B------:R-:W-:-:S04]  /*2830*/  ISETP.NE.AND P0, PT, R20, 0x4, PT ;  /* 0x000000041400780c */ /* 0x000fc80003f05270 */
[----:B------:R-:W-:Y:S02]  /*2840*/  SEL R20, RZ, 0x1, P0 ;  /* 0x00000001ff147807 */ /* 0x000fe40000000000 */
[----:B------:R-:W-:Y:S02]  /*2850*/  SEL R22, R22, RZ, P0 ;  /* 0x000000ff16167207 */ /* 0x000fe40000000000 */
[----:B------:R-:W-:-:S04]  /*2860*/  LOP3.LUT R20, R23, R20, RZ, 0x3c, !PT ;  /* 0x0000001417147212 */ /* 0x000fc800078e3cff */
[----:B------:R-:W-:Y:S01]  /*2870*/  PRMT R23, R20, 0x7610, R23 ;  /* 0x0000761014177816 */ /* 0x000fe20000000017 */
[----:B-1----:R-:W-:Y:S06]  /*2880*/  @!P1 BRA `(.L_x_4) ;  /* 0x0000000800f89947 */ /* 0x002fec0003800000 */
[----:B------:R-:W-:Y:S05]  /*2890*/  BRA `(.L_x_10) ;  /* 0xffffffdc00207947 */ /* 0x000fea000383ffff */
.L_x_3:
[----:B------:R-:W-:Y:S01]  /*28a0*/  ULOP3.LUT UR4, UR9, 0x7e0, URZ, 0xc0, !UPT ;  /* 0x000007e009047892 */ /* 0x000fe2000f8ec0ff */
[----:B------:R-:W-:Y:S02]  /*28b0*/  LOP3.LUT R3, R6, 0x3e0, RZ, 0xc0, !PT ;  /* 0x000003e006037812 */ /* 0x000fe400078ec0ff */
[----:B------:R-:W-:Y:S01]  /*28c0*/  MOV R9, 0x2980 ;  /* 0x0000298000097802 */ /* 0x000fe20000000f00 */
[----:B------:R-:W-:Y:S01]  /*28d0*/  UIADD3 UR5, UPT, UPT, UR4, 0x3df, URZ ;  /* 0x000003df04057890 */ /* 0x000fe2000fffe0ff */
[----:B------:R-:W-:Y:S01]  /*28e0*/  LOP3.LUT R3, R3, 0x1f, R6, 0xf8, !PT ;  /* 0x0000001f03037812 */ /* 0x000fe200078ef806 */
[----:B------:R-:W-:-:S04]  /*28f0*/  UIADD3 UR4, UPT, UPT, UR4, -0x20, URZ ;  /* 0xffffffe004047890 */ /* 0x000fc8000fffe0ff */
[----:B------:R-:W-:Y:S01]  /*2900*/  MOV R4, UR5 ;  /* 0x0000000500047c02 */ /* 0x000fe20008000f00 */
[----:B------:R-:W-:Y:S02]  /*2910*/  VIADD R6, R3, 0xffffffe0 ;  /* 0xffffffe003067836 */ /* 0x000fe40000000000 */
[----:B------:R-:W-:Y:S01]  /*2920*/  IMAD.U32 R5, RZ, RZ, UR4 ;  /* 0x00000004ff057e24 */ /* 0x000fe2000f8e00ff */
[----:B------:R-:W-:-:S04]  /*2930*/  PRMT R4, R4, 0x9910, RZ ;  /* 0x0000991004047816 */ /* 0x000fc800000000ff */
[----:B------:R-:W-:Y:S01]  /*2940*/  PRMT R5, R5, 0x9910, RZ ;  /* 0x0000991005057816 */ /* 0x000fe200000000ff */
[----:B------:R-:W-:-:S04]  /*2950*/  IMAD.MOV.U32 R3, RZ, RZ, R4 ;  /* 0x000000ffff037224 */ /* 0x000fc800078e0004 */
[----:B------:R-:W-:-:S07]  /*2960*/  IMAD.MOV.U32 R4, RZ, RZ, R5 ;  /* 0x000000ffff047224 */ /* 0x000fce00078e0005 */
[----:B------:R-:W-:Y:S05]  /*2970*/  CALL.REL.NOINC `($__internal_0_$__cuda_sm20_div_s16) ;  /* 0x0000000c004c7944 */ /* 0x000fea0003c00000 */
[----:B------:R-:W-:Y:S01]  /*2980*/  PRMT R3, R3, 0x9910, RZ ;  /* 0x0000991003037816 */ /* 0x000fe200000000ff */
[----:B------:R-:W-:-:S03]  /*2990*/  IMAD.MOV.U32 R23, RZ, RZ, 0x5 ;  /* 0x00000005ff177424 */ /* 0x000fc600078e00ff */
[----:B------:R-:W-:-:S13]  /*29a0*/  ISETP.GE.AND P0, PT, R3, 0x1, PT ;  /* 0x000000010300780c */ /* 0x000fda0003f06270 */
[----:B------:R-:W-:Y:S05]  /*29b0*/  @!P0 BRA `(.L_x_4) ;  /* 0x0000000800ac8947 */ /* 0x000fea0003800000 */
[----:B------:R-:W-:Y:S01]  /*29c0*/  IMAD R4, R6, R3, RZ ;  /* 0x0000000306047224 */ /* 0x000fe200078e02ff */
[----:B------:R-:W-:Y:S01]  /*29d0*/  VIMNMX R27, PT, PT, R27, 0x1, !PT ;  /* 0x000000011b1b7848 */ /* 0x000fe20007fe0100 */
[----:B------:R-:W-:Y:S01]  /*29e0*/  IMAD.MOV.U32 R23, RZ, RZ, 0x5 ;  /* 0x00000005ff177424 */ /* 0x000fe200078e00ff */
[----:B------:R-:W-:Y:S01]  /*29f0*/  PRMT R26, RZ, 0x7610, R26 ;  /* 0x00007610ff1a7816 */ /* 0x000fe2000000001a */
[----:B------:R-:W-:-:S07]  /*2a00*/  IMAD.MOV.U32 R5, RZ, RZ, RZ ;  /* 0x000000ffff057224 */ /* 0x000fce00078e00ff */
.L_x_21:
[----:B------:R-:W-:Y:S01]  /*2a10*/  IMAD.IADD R8, R4, 0x1, R5 ;  /* 0x0000000104087824 */ /* 0x000fe200078e0205 */
[----:B------:R-:W-:Y:S01]  /*2a20*/  IADD3 R5, PT, PT, R5, 0x1, RZ ;  /* 0x0000000105057810 */ /* 0x000fe20007ffe0ff */
[----:B------:R-:W-:Y:S03]  /*2a30*/  BSSY B1, `(.L_x_11) ;  /* 0x00000a2000017945 */ /* 0x000fe60003800000 */
[----:B------:R-:W-:Y:S02]  /*2a40*/  ISETP.GT.AND P0, PT, R8, 0x3ff, PT ;  /* 0x000003ff0800780c */ /* 0x000fe40003f04270 */
[----:B------:R-:W-:-:S11]  /*2a50*/  ISETP.NE.AND P1, PT, R5, R3, PT ;  /* 0x000000030500720c */ /* 0x000fd60003f25270 */
[----:B0-----:R-:W-:Y:S05]  /*2a60*/  @P0 BRA `(.L_x_12) ;  /* 0x0000000800780947 */ /* 0x001fea0003800000 */
[----:B------:R-:W-:Y:S01]  /*2a70*/  SHF.R.S32.HI R6, RZ, 0x1f, R8 ;  /* 0x0000001fff067819 */ /* 0x000fe20000011408 */
[----:B------:R-:W0:Y:S03]  /*2a80*/  LDCU.64 UR4, c[0x0][0x398] ;  /* 0x00007300ff0477ac */ /* 0x000e260008000a00 */
[----:B------:R-:W-:-:S04]  /*2a90*/  LEA.HI R6, R6, R8, RZ, 0x5 ;  /* 0x0000000806067211 */ /* 0x000fc800078f28ff */
[----:B------:R-:W-:Y:S02]  /*2aa0*/  LOP3.LUT R7, R6, 0xffffffe0, RZ, 0xc0, !PT ;  /* 0xffffffe006077812 */ /* 0x000fe400078ec0ff */
[----:B------:R-:W-:-:S03]  /*2ab0*/  SHF.R.S32.HI R21, RZ, 0x5, R6 ;  /* 0x00000005ff157819 */ /* 0x000fc60000011406 */
[----:B------:R-:W-:Y:S02]  /*2ac0*/  IMAD.IADD R9, R8, 0x1, -R7 ;  /* 0x0000000108097824 */ /* 0x000fe400078e0a07 */
[----:B------:R-:W-:Y:S02]  /*2ad0*/  IMAD R7, R2, 0x20, R21 ;  /* 0x0000002002077824 */ /* 0x000fe400078e0215 */
[----:B------:R-:W-:-:S05]  /*2ae0*/  IMAD R6, R0, 0x20, R9 ;  /* 0x0000002000067824 */ /* 0x000fca00078e0209 */
[----:B0-----:R-:W-:-:S04]  /*2af0*/  ISETP.GE.AND P0, PT, R6, UR5, PT ;  /* 0x0000000506007c0c */ /* 0x001fc8000bf06270 */
[----:B------:R-:W-:-:S13]  /*2b00*/  ISETP.GE.OR P0, PT, R7, UR4, P0 ;  /* 0x0000000407007c0c */ /* 0x000fda0008706670 */
[----:B------:R-:W-:Y:S05]  /*2b10*/  @P0 BRA `(.L_x_12) ;  /* 0x00000008004c0947 */ /* 0x000fea0003800000 */
[----:B------:R-:W0:Y:S01]  /*2b20*/  LDCU UR4, c[0x0][0x3a0] ;  /* 0x00007400ff0477ac */ /* 0x000e220008000800 */
[----:B------:R-:W-:Y:S01]  /*2b30*/  IMAD.MOV.U32 R17, RZ, RZ, RZ ;  /* 0x000000ffff117224 */ /* 0x000fe200078e00ff */
[----:B0-----:R-:W-:-:S09]  /*2b40*/  UISETP.GE.AND UP0, UPT, UR4, 0x1, UPT ;  /* 0x000000010400788c */ /* 0x001fd2000bf06270 */
[----:B------:R-:W-:Y:S05]  /*2b50*/  BRA.U !UP0, `(.L_x_13) ;  /* 0x0000000908287547 */ /* 0x000fea000b800000 */
[----:B------:R-:W0:Y:S01]  /*2b60*/  S2UR UR5, SR_CgaCtaId ;  /* 0x00000000000579c3 */ /* 0x000e220000008800 */
[----:B------:R-:W-:Y:S01]  /*2b70*/  UMOV UR4, 0x400 ;  /* 0x0000040000047882 */ /* 0x000fe20000000000 */
[----:B------:R-:W-:Y:S01]  /*2b80*/  BSSY B2, `(.L_x_13) ;  /* 0x0000087000027945 */ /* 0x000fe20003800000 */
[----:B------:R-:W-:Y:S01]  /*2b90*/  UIADD3 UR6, UPT, UPT, UR4, 0x4000, URZ ;  /* 0x0000400004067890 */ /* 0x000fe2000fffe0ff */
[----:B------:R-:W-:Y:S02]  /*2ba0*/  IMAD.MOV.U32 R17, RZ, RZ, RZ ;  /* 0x000000ffff117224 */ /* 0x000fe400078e00ff */
[----:B------:R-:W-:Y:S01]  /*2bb0*/  IMAD.MOV.U32 R20, RZ, RZ, RZ ;  /* 0x000000ffff147224 */ /* 0x000fe200078e00ff */
[----:B0-----:R-:W-:Y:S02]  /*2bc0*/  ULEA UR4, UR5, UR4, 0x18 ;  /* 0x0000000405047291 */ /* 0x001fe4000f8ec0ff */
[----:B------:R-:W-:-:S04]  /*2bd0*/  ULEA UR6, UR5, UR6, 0x18 ;  /* 0x0000000605067291 */ /* 0x000fc8000f8ec0ff */
[----:B------:R-:W-:Y:S02]  /*2be0*/  LEA R21, R21, UR4, 0x7 ;  /* 0x0000000415157c11 */ /* 0x000fe4000f8e38ff */
[----:B------:R-:W-:-:S07]  /*2bf0*/  LEA R22, R9, UR6, 0x2 ;  /* 0x0000000609167c11 */ /* 0x000fce000f8e10ff */
.L_x_20:
[----:B------:R-:W-:Y:S02]  /*2c00*/  LOP3.LUT R8, R23, 0xffff, RZ, 0xc0, !PT ;  /* 0x0000ffff17087812 */ /* 0x000fe400078ec0ff */
[----:B------:R-:W-:Y:S02]  /*2c10*/  LOP3.LUT R24, R26, 0xff, RZ, 0xc0, !PT ;  /* 0x000000ff1a187812 */ /* 0x000fe400078ec0ff */
[----:B------:R-:W-:-:S04]  /*2c20*/  SHF.R.U32.HI R8, RZ, 0x1, R8 ;  /* 0x00000001ff087819 */ /* 0x000fc80000011608 */
[----:B------:R-:W-:Y:S02]  /*2c30*/  LOP3.LUT R10, R8, 0x1, RZ, 0xc0, !PT ;  /* 0x00000001080a7812 */ /* 0x000fe400078ec0ff */
[----:B------:R-:W-:Y:S01]  /*2c40*/  CS2R R8, SR_GLOBALTIMERLO ;  /* 0x0000000000087805 */ /* 0x000fe20000015200 */
[----:B------:R-:W0:Y:S01]  /*2c50*/  S2UR UR5, SR_CgaCtaId ;  /* 0x00000000000579c3 */ /* 0x000e220000008800 */
[----:B------:R-:W-:Y:S01]  /*2c60*/  UMOV UR4, 0x400 ;  /* 0x0000040000047882 */ /* 0x000fe20000000000 */
[----:B------:R-:W-:Y:S01]  /*2c70*/  SHF.L.U32 R11, R10, 0x1f, RZ ;  /* 0x0000001f0a0b7819 */ /* 0x000fe200000006ff */
[----:B------:R-:W-:Y:S01]  /*2c80*/  UIADD3 UR4, UPT, UPT, UR4, 0x8000, URZ ;  /* 0x0000800004047890 */ /* 0x000fe2000fffe0ff */
[----:B------:R-:W-:Y:S03]  /*2c90*/  BSSY B3, `(.L_x_14) ;  /* 0x0000020000037945 */ /* 0x000fe60003800000 */
[----:B0-----:R-:W-:-:S06]  /*2ca0*/  ULEA UR4, UR5, UR4, 0x18 ;  /* 0x0000000405047291 */ /* 0x001fcc000f8ec0ff */
[----:B------:R-:W-:-:S04]  /*2cb0*/  LEA R24, R24, UR4, 0x4 ;  /* 0x0000000418187c11 */ /* 0x000fc8000f8e20ff */
[----:B------:R-:W0:Y:S02]  /*2cc0*/  SYNCS.PHASECHK.TRANS64.TRYWAIT P0, [R24+URZ], R11 ;  /* 0x0000000b180075a7 */ /* 0x000e2400080011ff */
[----:B0-----:R-:W-:Y:S05]  /*2cd0*/  @P0 BRA `(.L_x_15) ;  /* 0x00000000006c0947 */ /* 0x001fea0003800000 */
[----:B------:R-:W-:Y:S01]  /*2ce0*/  SHF.L.U32 R15, R10, 0x1f, RZ ;  /* 0x0000001f0a0f7819 */ /* 0x000fe200000006ff */
[----:B------:R-:W-:-:S07]  /*2cf0*/  IMAD.MOV.U32 R12, RZ, RZ, RZ ;  /* 0x000000ffff0c7224 */ /* 0x000fce00078e00ff */
.L_x_19:
[C---:B------:R-:W-:Y:S01]  /*2d00*/  ISETP.GT.AND P0, PT, R12.reuse, 0xf, PT ;  /* 0x0000000f0c00780c */ /* 0x040fe20003f04270 */
[----:B------:R-:W-:Y:S05]  /*2d10*/  YIELD ;  /* 0x0000000000007946 */ /* 0x000fea0003800000 */
[----:B------:R-:W-:Y:S07]  /*2d20*/  BSSY B4, `(.L_x_16) ;  /* 0x0000014000047945 */ /* 0x000fee0003800000 */
[----:B------:R-:W-:Y:S01]  /*2d30*/  @!P0 VIADD R12, R12, 0x1 ;  /* 0x000000010c0c8836 */ /* 0x000fe20000000000 */
[----:B------:R-:W-:Y:S06]  /*2d40*/  @!P0 BRA `(.L_x_17) ;  /* 0x0000000000448947 */ /* 0x000fec0003800000 */
[----:B------:R-:W-:-:S06]  /*2d50*/  CS2R R10, SR_GLOBALTIMERLO ;  /* 0x00000000000a7805 */ /* 0x000fcc0000015200 */
[----:B------:R-:W-:-:S04]  /*2d60*/  IADD3 R13, P0, PT, -R8, R10, RZ ;  /* 0x0000000a080d7210 */ /* 0x000fc80007f1e1ff */
[----:B------:R-:W-:Y:S02]  /*2d70*/  IADD3.X R11, PT, PT, ~R9, R11, RZ, P0, !PT ;  /* 0x0000000b090b7210 */ /* 0x000fe400007fe5ff */
[----:B------:R-:W-:-:S04]  /*2d80*/  ISETP.GE.U32.AND P0, PT, R13, 0x3d0900, PT ;  /* 0x003d09000d00780c */ /* 0x000fc80003f06070 */
[----:B------:R-:W-:-:S13]  /*2d90*/  ISETP.GE.AND.EX P0, PT, R11, RZ, PT, P0 ;  /* 0x000000ff0b00720c */ /* 0x000fda0003f06300 */
[----:B------:R-:W-:Y:S05]  /*2da0*/  @!P0 BRA `(.L_x_18) ;  /* 0x0000000000088947 */ /* 0x000fea0003800000 */
[----:B------:R-:W-:Y:S05]  /*2db0*/  NANOSLEEP 0xf4240 ;  /* 0x000f42400000795d */ /* 0x000fea0003800000 */
[----:B------:R-:W-:Y:S05]  /*2dc0*/  BRA `(.L_x_17) ;  /* 0x0000000000247947 */ /* 0x000fea0003800000 */
.L_x_18:
        /* <DEDUP_REMOVED lines=9> */
.L_x_17:
[----:B------:R-:W-:Y:S05]  /*2e60*/  BSYNC B4 ;  /* 0x0000000000047941 */ /* 0x000fea0003800000 */
.L_x_16:
[----:B------:R-:W0:Y:S02]  /*2e70*/  SYNCS.PHASECHK.TRANS64.TRYWAIT P0, [R24+URZ], R15 ;  /* 0x0000000f180075a7 */ /* 0x000e2400080011ff */
[----:B0-----:R-:W-:Y:S05]  /*2e80*/  @!P0 BRA `(.L_x_19) ;  /* 0xfffffffc009c8947 */ /* 0x001fea000383ffff */
.L_x_15:
[----:B------:R-:W-:Y:S05]  /*2e90*/  BSYNC B3 ;  /* 0x0000000000037941 */ /* 0x000fea0003800000 */
.L_x_14:
[----:B------:R-:W-:Y:S02]  /*2ea0*/  IMAD.SHL.U32 R8, R20, 0x1000, RZ ;  /* 0x0000100014087824 */ /* 0x000fe400078e00ff */
[----:B------:R-:W-:Y:S02]  /*2eb0*/  VIADD R26, R26, 0x1 ;  /* 0x000000011a1a7836 */ /* 0x000fe40000000000 */
[----:B------:R-:W-:Y:S01]  /*2ec0*/  VIADD R20, R20, 0x1 ;  /* 0x0000000114147836 */ /* 0x000fe20000000000 */
[----:B------:R-:W-:-:S04]  /*2ed0*/  LOP3.LUT R8, R8, 0x3000, RZ, 0xc0, !PT ;  /* 0x0000300008087812 */ /* 0x000fc800078ec0ff */
[----:B------:R-:W-:Y:S01]  /*2ee0*/  ISETP.NE.AND P2, PT, R20, R27, PT ;  /* 0x0000001b1400720c */ /* 0x000fe20003f45270 */
[--C-:B------:R-:W-:Y:S02]  /*2ef0*/  IMAD.IADD R25, R22, 0x1, R8.reuse ;  /* 0x0000000116197824 */ /* 0x100fe400078e0208 */
[----:B------:R-:W-:-:S03]  /*2f00*/  IMAD.IADD R28, R21, 0x1, R8 ;  /* 0x00000001151c7824 */ /* 0x000fc600078e0208 */
[----:B------:R-:W-:Y:S04]  /*2f10*/  LDS R16, [R25] ;  /* 0x0000000019107984 */ /* 0x000fe80000000800 */
[----:B------:R-:W0:Y:S04]  /*2f20*/  LDS.128 R8, [R28] ;  /* 0x000000001c087984 */ /* 0x000e280000000c00 */
[----:B------:R-:W1:Y:S04]  /*2f30*/  LDS R19, [R25+0x80] ;  /* 0x0000800019137984 */ /* 0x000e680000000800 */
[----:B------:R-:W2:Y:S04]  /*2f40*/  LDS R18, [R25+0x100] ;  /* 0x0001000019127984 */ /* 0x000ea80000000800 */
[----:B------:R-:W3:Y:S04]  /*2f50*/  LDS R33, [R25+0x180] ;  /* 0x0001800019217984 */ /* 0x000ee80000000800 */
[----:B------:R-:W-:Y:S04]  /*2f60*/  LDS R32, [R25+0x200] ;  /* 0x0002000019207984 */ /* 0x000fe80000000800 */
[----:B------:R-:W4:Y:S04]  /*2f70*/  LDS.128 R12, [R28+0x10] ;  /* 0x000010001c0c7984 */ /* 0x000f280000000c00 */
[----:B------:R-:W5:Y:S04]  /*2f80*/  LDS R35, [R25+0x280] ;  /* 0x0002800019237984 */ /* 0x000f680000000800 */
[----:B------:R-:W5:Y:S04]  /*2f90*/  LDS R31, [R25+0x300] ;  /* 0x00030000191f7984 */ /* 0x000f680000000800 */
[----:B------:R-:W5:Y:S04]  /*2fa0*/  LDS R30, [R25+0x380] ;  /* 0x00038000191e7984 */ /* 0x000f680000000800 */
[----:B------:R-:W-:Y:S01]  /*2fb0*/  LDS R29, [R25+0x400] ;  /* 0x00040000191d7984 */ /* 0x000fe20000000800 */
[----:B0-----:R-:W-:-:S03]  /*2fc0*/  FFMA R8, R8, R16, R17 ;  /* 0x0000001008087223 */ /* 0x001fc60000000011 */
[----:B------:R-:W-:Y:S01]  /*2fd0*/  LDS R37, [R25+0x480] ;  /* 0x0004800019257984 */ /* 0x000fe20000000800 */
[----:B-1----:R-:W-:-:S03]  /*2fe0*/  FFMA R9, R19, R9, R8 ;  /* 0x0000000913097223 */ /* 0x002fc60000000008 */
[----:B------:R-:W-:Y:S01]  /*2ff0*/  LDS R36, [R25+0x500] ;  /* 0x0005000019247984 */ /* 0x000fe20000000800 */
[----:B--2---:R-:W-:-:S03]  /*3000*/  FFMA R10, R18, R10, R9 ;  /* 0x0000000a120a7223 */ /* 0x004fc60000000009 */
[----:B------:R-:W-:Y:S01]  /*3010*/  LDS R34, [R25+0x680] ;  /* 0x0006800019227984 */ /* 0x000fe20000000800 */
[----:B---3--:R-:W-:-:S03]  /*3020*/  FFMA R11, R33, R11, R10 ;  /* 0x0000000b210b7223 */ /* 0x008fc6000000000a */
[----:B------:R-:W0:Y:S04]  /*3030*/  LDS.128 R16, [R28+0x20] ;  /* 0x000020001c107984 */ /* 0x000e280000000c00 */
[----:B------:R-:W-:Y:S01]  /*3040*/  LDS R33, [R25+0x600] ;  /* 0x0006000019217984 */ /* 0x000fe20000000800 */
[----:B----4-:R-:W-:-:S03]  /*3050*/  FFMA R12, R12, R32, R11 ;  /* 0x000000200c0c7223 */ /* 0x010fc6000000000b */
[----:B------:R-:W1:Y:S01]  /*3060*/  LDS R32, [R25+0x580] ;  /* 0x0005800019207984 */ /* 0x000e620000000800 */
[----:B-----5:R-:W-:-:S03]  /*3070*/  FFMA R12, R35, R13, R12 ;  /* 0x0000000d230c7223 */ /* 0x020fc6000000000c */
[----:B------:R-:W2:Y:S01]  /*3080*/  LDS.128 R8, [R28+0x30] ;  /* 0x000030001c087984 */ /* 0x000ea20000000c00 */
[----:B------:R-:W-:-:S03]  /*3090*/  FFMA R13, R31, R14, R12 ;  /* 0x0000000e1f0d7223 */ /* 0x000fc6000000000c */
[----:B------:R-:W3:Y:S01]  /*30a0*/  LDS R31, [R25+0x700] ;  /* 0x00070000191f7984 */ /* 0x000ee20000000800 */
[----:B------:R-:W-:-:S03]  /*30b0*/  FFMA R13, R30, R15, R13 ;  /* 0x0000000f1e0d7223 */ /* 0x000fc6000000000d */
[----:B------:R-:W4:Y:S04]  /*30c0*/  LDS R30, [R25+0x780] ;  /* 0x00078000191e7984 */ /* 0x000f280000000800 */
[----:B------:R-:W-:Y:S01]  /*30d0*/  LDS R35, [R25+0x880] ;  /* 0x0008800019237984 */ /* 0x000fe20000000800 */
[----:B0-----:R-:W-:-:S03]  /*30e0*/  FFMA R16, R16, R29, R13 ;  /* 0x0000001d10107223 */ /* 0x001fc6000000000d */
[----:B------:R-:W-:Y:S01]  /*30f0*/  LDS R29, [R25+0x800] ;  /* 0x00080000191d7984 */ /* 0x000fe20000000800 */
[----:B------:R-:W-:-:S03]  /*3100*/  FFMA R17, R37, R17, R16 ;  /* 0x0000001125117223 */ /* 0x000fc60000000010 */
[----:B------:R-:W0:Y:S01]  /*3110*/  LDS.128 R12, [R28+0x40] ;  /* 0x000040001c0c7984 */ /* 0x000e220000000c00 */
[----:B------:R-:W-:-:S04]  /*3120*/  FFMA R17, R36, R18, R17 ;  /* 0x0000001224117223 */ /* 0x000fc80000000011 */
[----:B-1----:R-:W-:Y:S02]  /*3130*/  FFMA R17, R32, R19, R17 ;  /* 0x0000001320117223 */ /* 0x002fe40000000011 */
[----:B------:R-:W-:Y:S02]  /*3140*/  LDS R32, [R25+0x980] ;  /* 0x0009800019207984 */ /* 0x000fe40000000800 */
[----:B--2---:R-:W-:Y:S02]  /*3150*/  FFMA R17, R8, R33, R17 ;  /* 0x0000002108117223 */ /* 0x004fe40000000011 */
[----:B------:R-:W1:Y:S02]  /*3160*/  LDS R8, [R25+0x900] ;  /* 0x0009000019087984 */ /* 0x000e640000000800 */
[----:B------:R-:W-:Y:S02]  /*3170*/  FFMA R34, R34, R9, R17 ;  /* 0x0000000922227223 */ /* 0x000fe40000000011 */
[----:B------:R-:W-:Y:S02]  /*3180*/  LDS R33, [R25+0xa00] ;  /* 0x000a000019217984 */ /* 0x000fe40000000800 */
[----:B---3--:R-:W-:-:S02]  /*3190*/  FFMA R9, R31, R10, R34 ;  /* 0x0000000a1f097223 */ /* 0x008fc40000000022 */
[----:B------:R-:W2:Y:S02]  /*31a0*/  LDS.128 R16, [R28+0x50] ;  /* 0x000050001c107984 */ /* 0x000ea40000000c00 */
[----:B----4-:R-:W-:Y:S02]  /*31b0*/  FFMA R9, R30, R11, R9 ;  /* 0x0000000b1e097223 */ /* 0x010fe40000000009 */
[----:B------:R-:W3:Y:S04]  /*31c0*/  LDS R34, [R25+0xa80] ;  /* 0x000a800019227984 */ /* 0x000ee80000000800 */
[----:B------:R-:W4:Y:S04]  /*31d0*/  LDS R31, [R25+0xb00] ;  /* 0x000b0000191f7984 */ /* 0x000f280000000800 */
[----:B------:R-:W5:Y:S01]  /*31e0*/  LDS R30, [R25+0xb80] ;  /* 0x000b8000191e7984 */ /* 0x000f620000000800 */
[----:B0-----:R-:W-:-:S03]  /*31f0*/  FFMA R12, R12, R29, R9 ;  /* 0x0000001d0c0c7223 */ /* 0x001fc60000000009 */
[----:B------:R-:W-:Y:S01]  /*3200*/  LDS R29, [R25+0xc00] ;  /* 0x000c0000191d7984 */ /* 0x000fe20000000800 */
[----:B------:R-:W-:-:S03]  /*3210*/  FFMA R13, R35, R13, R12 ;  /* 0x0000000d230d7223 */ /* 0x000fc6000000000c */
[----:B------:R-:W-:Y:S01]  /*3220*/  LDS R35, [R25+0xf80] ;  /* 0x000f800019237984 */ /* 0x000fe20000000800 */
[----:B-1----:R-:W-:-:S03]  /*3230*/  FFMA R13, R8, R14, R13 ;  /* 0x0000000e080d7223 */ /* 0x002fc6000000000d */
[----:B------:R-:W0:Y:S01]  /*3240*/  LDS.128 R8, [R28+0x60] ;  /* 0x000060001c087984 */ /* 0x000e220000000c00 */
[----:B------:R-:W-:-:S03]  /*3250*/  FFMA R13, R32, R15, R13 ;  /* 0x0000000f200d7223 */ /* 0x000fc6000000000d */
[----:B------:R-:W1:Y:S01]  /*3260*/  LDS R32, [R25+0xc80] ;  /* 0x000c800019207984 */ /* 0x000e620000000800 */
[----:B--2---:R-:W-:-:S03]  /*3270*/  FFMA R13, R16, R33, R13 ;  /* 0x00000021100d7223 */ /* 0x004fc6000000000d */
[----:B------:R-:W2:Y:S01]  /*3280*/  LDS R16, [R25+0xd00] ;  /* 0x000d000019107984 */ /* 0x000ea20000000800 */
[----:B---3--:R-:W-:-:S03]  /*3290*/  FFMA R34, R34, R17, R13 ;  /* 0x0000001122227223 */ /* 0x008fc6000000000d */
[----:B------:R-:W3:Y:S01]  /*32a0*/  LDS R17, [R25+0xd80] ;  /* 0x000d800019117984 */ /* 0x000ee20000000800 */
[----:B----4-:R-:W-:-:S03]  /*32b0*/  FFMA R31, R31, R18, R34 ;  /* 0x000000121f1f7223 */ /* 0x010fc60000000022 */
[----:B------:R-:W-:Y:S01]  /*32c0*/  LDS R18, [R25+0xe00] ;  /* 0x000e000019127984 */ /* 0x000fe20000000800 */
[----:B-----5:R-:W-:-:S03]  /*32d0*/  FFMA R19, R30, R19, R31 ;  /* 0x000000131e137223 */ /* 0x020fc6000000001f */
[----:B------:R-:W4:Y:S04]  /*32e0*/  LDS.128 R12, [R28+0x70] ;  /* 0x000070001c0c7984 */ /* 0x000f280000000c00 */
[----:B------:R-:W5:Y:S04]  /*32f0*/  LDS R33, [R25+0xe80] ;  /* 0x000e800019217984 */ /* 0x000f680000000800 */
[----:B------:R-:W5:Y:S01]  /*3300*/  LDS R34, [R25+0xf00] ;  /* 0x000f000019227984 */ /* 0x000f620000000800 */
[----:B------:R0:W-:Y:S02]  /*3310*/  SYNCS.ARRIVE.TRANS64.A1T0 RZ, [R24+URZ+0x8], RZ ;  /* 0x000008ff18ff79a7 */ /* 0x0001e400081000ff */
[----:B0-----:R-:W-:Y:S01]  /*3320*/  FFMA R19, R8, R29, R19 ;  /* 0x0000001d08137223 */ /* 0x001fe20000000013 */
[----:B------:R-:W-:-:S03]  /*3330*/  LOP3.LUT R8, R26, 0xff, RZ, 0xc0, !PT ;  /* 0x000000ff1a087812 */ /* 0x000fc600078ec0ff */
[----:B-1----:R-:W-:Y:S01]  /*3340*/  FFMA R9, R32, R9, R19 ;  /* 0x0000000920097223 */ /* 0x002fe20000000013 */
[----:B------:R-:W-:-:S03]  /*3350*/  ISETP.NE.AND P0, PT, R8, 0x4, PT ;  /* 0x000000040800780c */ /* 0x000fc60003f05270 */
[----:B--2---:R-:W-:Y:S01]  /*3360*/  FFMA R10, R16, R10, R9 ;  /* 0x0000000a100a7223 */ /* 0x004fe20000000009 */
[----:B------:R-:W-:-:S03]  /*3370*/  SEL R26, R26, RZ, P0 ;  /* 0x000000ff1a1a7207 */ /* 0x000fc60000000000 */
[----:B---3--:R-:W-:-:S06]  /*3380*/  FFMA R11, R17, R11, R10 ;  /* 0x0000000b110b7223 */ /* 0x008fcc000000000a */
[----:B------:R-:W-:Y:S01]  /*3390*/  @!P0 LOP3.LUT R23, R23, 0x2, RZ, 0x3c, !PT ;  /* 0x0000000217178812 */ /* 0x000fe200078e3cff */
[----:B----4-:R-:W-:-:S04]  /*33a0*/  FFMA R12, R12, R18, R11 ;  /* 0x000000120c0c7223 */ /* 0x010fc8000000000b */
[----:B-----5:R-:W-:-:S04]  /*33b0*/  FFMA R13, R33, R13, R12 ;  /* 0x0000000d210d7223 */ /* 0x020fc8000000000c */
[----:B------:R-:W-:-:S04]  /*33c0*/  FFMA R14, R34, R14, R13 ;  /* 0x0000000e220e7223 */ /* 0x000fc8000000000d */
[----:B------:R-:W-:Y:S01]  /*33d0*/  FFMA R17, R35, R15, R14 ;  /* 0x0000000f23117223 */ /* 0x000fe2000000000e */
[----:B------:R-:W-:Y:S06]  /*33e0*/  @P2 BRA `(.L_x_20) ;  /* 0xfffffff800042947 */ /* 0x000fec000383ffff */
[----:B------:R-:W-:Y:S05]  /*33f0*/  BSYNC B2 ;  /* 0x0000000000027941 */ /* 0x000fea0003800000 */
.L_x_13:
[----:B------:R-:W0:Y:S01]  /*3400*/  LDC.64 R8, c[0x0][0x390] ;  /* 0x0000e400ff087b82 */ /* 0x000e220000000a00 */
[----:B------:R-:W1:Y:S02]  /*3410*/  LDCU UR4, c[0x0][0x39c] ;  /* 0x00007380ff0477ac */ /* 0x000e640008000800 */
[----:B-1----:R-:W-:-:S04]  /*3420*/  IMAD R7, R7, UR4, R6 ;  /* 0x0000000407077c24 */ /* 0x002fc8000f8e0206 */
[----:B0-----:R-:W-:-:S05]  /*3430*/  IMAD.WIDE R6, R7, 0x4, R8 ;  /* 0x0000000407067825 */ /* 0x001fca00078e0208 */
[----:B------:R0:W-:Y:S02]  /*3440*/  STG.E desc[UR10][R6.64], R17 ;  /* 0x0000001106007986 */ /* 0x0001e4000c10190a */
.L_x_12:
[----:B------:R-:W-:Y:S05]  /*3450*/  BSYNC B1 ;  /* 0x0000000000017941 */ /* 0x000fea0003800000 */
.L_x_11:
[----:B------:R-:W-:Y:S05]  /*3460*/  @P1 BRA `(.L_x_21) ;  /* 0xfffffff400681947 */ /* 0x000fea000383ffff */
.L_x_4:
[----:B------:R-:W-:Y:S05]  /*3470*/  BSYNC B0 ;  /* 0x0000000000007941 */ /* 0x000fea0003800000 */
.L_x_2:
[----:B------:R-:W-:-:S13]  /*3480*/  LOP3.LUT P0, RZ, R23, 0x4, RZ, 0xc0, !PT ;  /* 0x0000000417ff7812 */ /* 0x000fda000780c0ff */
[----:B------:R-:W-:Y:S05]  /*3490*/  @!P0 EXIT ;  /* 0x000000000000894d */ /* 0x000fea0003800000 */
[----:B------:R-:W1:Y:S01]  /*34a0*/  S2R R3, SR_CgaCtaId ;  /* 0x0000000000037919 */ /* 0x000e620000008800 */
[----:B------:R-:W-:Y:S01]  /*34b0*/  MOV R0, 0x400 ;  /* 0x0000040000007802 */ /* 0x000fe20000000f00 */
[----:B0-----:R-:W0:Y:S04]  /*34c0*/  S2R R7, SR_SWINHI ;  /* 0x0000000000077919 */ /* 0x001e280000002f00 */
[----:B------:R-:W-:Y:S01]  /*34d0*/  VIADD R0, R0, 0x8000 ;  /* 0x0000800000007836 */ /* 0x000fe20000000000 */
[----:B------:R-:W2:Y:S04]  /*34e0*/  S2R R9, SR_LANEID ;  /* 0x0000000000097919 */ /* 0x000ea80000000000 */
[----:B-1----:R-:W-:-:S04]  /*34f0*/  LEA R6, R3, R0, 0x18 ;  /* 0x0000000003067211 */ /* 0x002fc800078ec0ff */
[----:B------:R-:W-:Y:S02]  /*3500*/  MOV R4, R6 ;  /* 0x0000000600047202 */ /* 0x000fe40000000f00 */
[----:B0-----:R-:W-:Y:S02]  /*3510*/  MOV R5, R7 ;  /* 0x0000000700057202 */ /* 0x001fe40000000f00 */
[----:B------:R-:W-:Y:S02]  /*3520*/  VOTE.ANY R7, PT, PT ;  /* 0x0000000000077806 */ /* 0x000fe400038e0100 */
[----:B------:R-:W-:Y:S02]  /*3530*/  IADD3 R2, P0, PT, R4, 0x40, RZ ;  /* 0x0000004004027810 */ /* 0x000fe40007f1e0ff */
[----:B------:R-:W-:Y:S05]  /*3540*/  WARPSYNC R7 ;  /* 0x0000000007007348 */ /* 0x000fea0003800000 */
[----:B------:R-:W-:-:S04]  /*3550*/  IMAD.X R3, RZ, RZ, R5, P0 ;  /* 0x000000ffff037224 */ /* 0x000fc800000e0605 */
[----:B------:R-:W0:Y:S02]  /*3560*/  MATCH.ANY.U64 R2, R2 ;  /* 0x00000000020273a1 */ /* 0x000e2400000e8200 */
[----:B0-----:R-:W0:Y:S08]  /*3570*/  BREV R0, R2 ;  /* 0x0000000200007301 */ /* 0x001e300000000000 */
[----:B0-----:R-:W2:Y:S02]  /*3580*/  FLO.U32.SH R0, R0 ;  /* 0x0000000000007300 */ /* 0x001ea400000e0400 */
[----:B--2---:R-:W-:-:S13]  /*3590*/  ISETP.NE.AND P0, PT, R9, R0, PT ;  /* 0x000000000900720c */ /* 0x004fda0003f05270 */
[----:B------:R-:W-:Y:S05]  /*35a0*/  @P0 EXIT ;  /* 0x000000000000094d */ /* 0x000fea0003800000 */
[----:B------:R-:W0:Y:S02]  /*35b0*/  POPC R2, R2 ;  /* 0x0000000200027309 */ /* 0x000e240000000000 */
[----:B0-----:R-:W-:Y:S01]  /*35c0*/  IADD3 R3, PT, PT, -R2, RZ, RZ ;  /* 0x000000ff02037210 */ /* 0x001fe20007ffe1ff */
[----:B------:R0:W-:Y:S06]  /*35d0*/  MEMBAR.SC.CTA ;  /* 0x0000000000007992 */ /* 0x0001ec0000000000 */
[----:B0-----:R-:W2:Y:S02]  /*35e0*/  ATOM.E.ADD.STRONG.SM PT, R5, desc[UR10][R4.64+0x40], R3 ;  /* 0x800040030405798a */ /* 0x001ea400081eb10a */
[----:B--2---:R-:W-:Y:S01]  /*35f0*/  NOP ;  /* 0x0000000000007918 */ /* 0x004fe20000000000 */
[----:B------:R-:W-:-:S13]  /*3600*/  ISETP.NE.AND P0, PT, R5, R2, PT ;  /* 0x000000020500720c */ /* 0x000fda0003f05270 */
[----:B------:R-:W-:Y:S05]  /*3610*/  @P0 EXIT ;  /* 0x000000000000094d */ /* 0x000fea0003800000 */
[----:B------:R-:W0:Y:S02]  /*3620*/  SYNCS.CCTL.IV [R6+URZ] ;  /* 0x00000000060079b1 */ /* 0x000e2400080000ff */
[----:B0-----:R-:W0:Y:S02]  /*3630*/  SYNCS.CCTL.IV [R6+URZ+0x8] ;  /* 0x00000800060079b1 */ /* 0x001e2400080000ff */
[----:B0-----:R-:W0:Y:S02]  /*3640*/  SYNCS.CCTL.IV [R6+URZ+0x10] ;  /* 0x00001000060079b1 */ /* 0x001e2400080000ff */
[----:B0-----:R-:W0:Y:S02]  /*3650*/  SYNCS.CCTL.IV [R6+URZ+0x18] ;  /* 0x00001800060079b1 */ /* 0x001e2400080000ff */
[----:B0-----:R-:W0:Y:S02]  /*3660*/  SYNCS.CCTL.IV [R6+URZ+0x20] ;  /* 0x00002000060079b1 */ /* 0x001e2400080000ff */
[----:B0-----:R-:W0:Y:S02]  /*3670*/  SYNCS.CCTL.IV [R6+URZ+0x28] ;  /* 0x00002800060079b1 */ /* 0x001e2400080000ff */
[----:B0-----:R-:W0:Y:S02]  /*3680*/  SYNCS.CCTL.IV [R6+URZ+0x30] ;  /* 0x00003000060079b1 */ /* 0x001e2400080000ff */
[----:B0-----:R-:W-:Y:S01]  /*3690*/  SYNCS.CCTL.IV [R6+URZ+0x38] ;  /* 0x00003800060079b1 */ /* 0x001fe200080000ff */
[----:B------:R-:W-:Y:S05]  /*36a0*/  EXIT ;  /* 0x000000000000794d */ /* 0x000fea0003800000 */
        .weak           $__internal_0_$__cuda_sm20_div_s16
        .type           $__internal_0_$__cuda_sm20_div_s16,@function
        .size           $__internal_0_$__cuda_sm20_div_s16,(.L_x_34 - $__internal_0_$__cuda_sm20_div_s16)
$__internal_0_$__cuda_sm20_div_s16:
[----:B------:R-:W-:Y:S01]  /*36b0*/  IABS R10, R4 ;  /* 0x00000004000a7213 */ /* 0x000fe20000000000 */
[----:B------:R-:W-:-:S03]  /*36c0*/  IMAD.MOV.U32 R7, RZ, RZ, 0x4b800000 ;  /* 0x4b800000ff077424 */ /* 0x000fc600078e00ff */
[----:B------:R-:W0:Y:S02]  /*36d0*/  I2F.U16 R5, R10 ;  /* 0x0000000a00057306 */ /* 0x000e240000101000 */
[C---:B0-----:R-:W-:Y:S02]  /*36e0*/  FSETP.GEU.AND P1, PT, |R5|.reuse, 1.175494350822287508e-38, PT ;  /* 0x008000000500780b */ /* 0x041fe40003f2e200 */
[----:B------:R-:W-:Y:S02]  /*36f0*/  FSETP.GT.AND P0, PT, |R5|, 8.50705917302346158658e+37, PT ;  /* 0x7e8000000500780b */ /* 0x000fe40003f04200 */
[----:B------:R-:W-:-:S04]  /*3700*/  FSEL R7, R7, 1, !P1 ;  /* 0x3f80000007077808 */ /* 0x000fc80004800000 */
[----:B------:R-:W-:Y:S02]  /*3710*/  FSEL R8, R7, 0.25, !P0 ;  /* 0x3e80000007087808 */ /* 0x000fe40004000000 */
[----:B------:R-:W-:-:S03]  /*3720*/  ISETP.NE.AND P0, PT, R4, RZ, PT ;  /* 0x000000ff0400720c */ /* 0x000fc60003f05270 */
[----:B------:R-:W-:Y:S01]  /*3730*/  FMUL R7, R5, R8 ;  /* 0x0000000805077220 */ /* 0x000fe20000400000 */
[-C--:B------:R-:W-:Y:S02]  /*3740*/  IABS R5, R3.reuse ;  /* 0x0000000300057213 */ /* 0x080fe40000000000 */
[----:B------:R-:W-:-:S03]  /*3750*/  LOP3.LUT R3, R4, R3, RZ, 0x3c, !PT ;  /* 0x0000000304037212 */ /* 0x000fc600078e3cff */
[----:B------:R-:W0:Y:S01]  /*3760*/  MUFU.RCP R7, R7 ;  /* 0x0000000700077308 */ /* 0x000e220000001000 */
[----:B------:R-:W-:-:S07]  /*3770*/  SHF.R.U32.HI R3, RZ, 0x1f, R3 ;  /* 0x0000001fff037819 */ /* 0x000fce0000011603 */
[----:B------:R-:W1:Y:S01]  /*3780*/  I2F.U16.RZ R5, R5 ;  /* 0x0000000500057306 */ /* 0x000e62000010d000 */
[----:B0-----:R-:W-:Y:S01]  /*3790*/  FMUL R8, R8, R7 ;  /* 0x0000000708087220 */ /* 0x001fe20000400000 */
[----:B------:R-:W-:-:S03]  /*37a0*/  IMAD.MOV R7, RZ, RZ, -R3 ;  /* 0x000000ffff077224 */ /* 0x000fc600078e0a03 */
[----:B------:R-:W-:-:S04]  /*37b0*/  VIADD R8, R8, 0x2 ;  /* 0x0000000208087836 */ /* 0x000fc80000000000 */
[----:B-1----:R-:W-:Y:S01]  /*37c0*/  FMUL.RZ R8, R5, R8 ;  /* 0x0000000805087220 */ /* 0x002fe2000040c000 */
[----:B------:R-:W-:-:S05]  /*37d0*/  IMAD.MOV.U32 R5, RZ, RZ, 0x0 ;  /* 0x00000000ff057424 */ /* 0x000fca00078e00ff */
[----:B------:R-:W0:Y:S02]  /*37e0*/  F2I.U32.TRUNC.NTZ R8, R8 ;  /* 0x0000000800087305 */ /* 0x000e24000020f000 */
[----:B0-----:R-:W-:-:S05]  /*37f0*/  LOP3.LUT R4, R7, 0xffff, R8, 0x78, !PT ;  /* 0x0000ffff07047812 */ /* 0x001fca00078e7808 */
[----:B------:R-:W-:Y:S02]  /*3800*/  IMAD.IADD R3, R3, 0x1, R4 ;  /* 0x0000000103037824 */ /* 0x000fe400078e0204 */
[----:B------:R-:W-:Y:S02]  /*3810*/  IMAD.MOV.U32 R4, RZ, RZ, R9 ;  /* 0x000000ffff047224 */ /* 0x000fe400078e0009 */
[----:B------:R-:W-:Y:S02]  /*3820*/  @!P0 IMAD.MOV.U32 R3, RZ, RZ, -0x1 ;  /* 0xffffffffff038424 */ /* 0x000fe400078e00ff */
[----:B------:R-:W-:Y:S05]  /*3830*/  RET.REL.NODEC R4 `(_Z28warp_specialized_gemm_kernelILi32ELi32ELi32ELi4EEvPKfS1_Pfiii) ;  /* 0xffffffc404f07950 */ /* 0x000fea0003c3ffff */
.L_x_22:
[----:B------:R-:W-:-:S00]  /*3840*/  BRA `(.L_x_22) ;  /* 0xfffffffc00fc7947 */ /* 0x000fc0000383ffff */
[----:B------:R-:W-:-:S00]  /*3850*/  NOP ;  /* 0x0000000000007918 */ /* 0x000fc00000000000 */
        /* <DEDUP_REMOVED lines=10> */
.L_x_34:


//--------------------- .text._Z16warp_vote_kernelPKfPifi --------------------------
	.section	.text._Z16warp_vote_kernelPKfPifi,"ax",@progbits
	.align	128
        .global         _Z16warp_vote_kernelPKfPifi
        .type           _Z16warp_vote_kernelPKfPifi,@function
        .size           _Z16warp_vote_kernelPKfPifi,(.L_x_36 - _Z16warp_vote_kernelPKfPifi)
        .other          _Z16warp_vote_kernelPKfPifi,@"STO_CUDA_ENTRY STV_DEFAULT"
_Z16warp_vote_kernelPKfPifi:
.text._Z16warp_vote_kernelPKfPifi:
[----:B------:R-:W-:Y:S01]  /*0000*/  LDC R1, c[0x0][0x37c] ;  /* 0x0000df00ff017b82 */ /* 0x000fe20000000800 */
[----:B------:R-:W0:Y:S07]  /*0010*/  S2R R0, SR_TID.X ;  /* 0x0000000000007919 */ /* 0x000e2e0000002100 */
[----:B------:R-:W0:Y:S01]  /*0020*/  S2UR UR4, SR_CTAID.X ;  /* 0x00000000000479c3 */ /* 0x000e220000002500 */
[----:B------:R-:W1:Y:S01]  /*0030*/  LDCU UR5, c[0x0][0x394] ;  /* 0x00007280ff0577ac */ /* 0x000e620008000800 */
[----:B------:R-:W-:Y:S01]  /*0040*/  IMAD.MOV.U32 R4, RZ, RZ, RZ ;  /* 0x000000ffff047224 */ /* 0x000fe200078e00ff */
[----:B------:R-:W2:Y:S05]  /*0050*/  LDCU.64 UR6, c[0x0][0x358] ;  /* 0x00006b00ff0677ac */ /* 0x000eaa0008000a00 */
[----:B------:R-:W0:Y:S01]  /*0060*/  LDC R5, c[0x0][0x360] ;  /* 0x0000d800ff057b82 */ /* 0x000e220000000800 */
[----:B------:R-:W3:Y:S01]  /*0070*/  LDCU UR8, c[0x0][0x390] ;  /* 0x00007200ff0877ac */ /* 0x000ee20008000800 */
[----:B0-----:R-:W-:-:S05]  /*0080*/  IMAD R5, R5, UR4, R0 ;  /* 0x0000000405057c24 */ /* 0x001fca000f8e0200 */
[----:B-1----:R-:W-:-:S13]  /*0090*/  ISETP.GE.AND P0, PT, R5, UR5, PT ;  /* 0x0000000505007c0c */ /* 0x002fda000bf06270 */
[----:B------:R-:W0:Y:S02]  /*00a0*/  @!P0 LDC.64 R2, c[0x0][0x380] ;  /* 0x0000e000ff028b82 */ /* 0x000e240000000a00 */
[----:B0-----:R-:W-:-:S05]  /*00b0*/  @!P0 IMAD.WIDE R2, R5, 0x4, R2 ;  /* 0x0000000405028825 */ /* 0x001fca00078e0202 */
[----:B--2---:R-:W3:Y:S01]  /*00c0*/  @!P0 LDG.E.CONSTANT R4, desc[UR6][R2.64] ;  /* 0x0000000602048981 */ /* 0x004ee2000c1e9900 */
[----:B------:R-:W-:Y:S01]  /*00d0*/  USHF.R.S32.HI UR4, URZ, 0x1f, UR5 ;  /* 0x0000001fff047899 */ /* 0x000fe20008011405 */
[----:B------:R-:W-:Y:S02]  /*00e0*/  SHF.R.S32.HI R0, RZ, 0x1f, R5 ;  /* 0x0000001fff007819 */ /* 0x000fe40000011405 */
[----:B------:R-:W-:Y:S01]  /*00f0*/  LOP3.LUT P0, RZ, R5, 0x1f, RZ, 0xc0, !PT ;  /* 0x0000001f05ff7812 */ /* 0x000fe2000780c0ff */
[----:B------:R-:W-:Y:S01]  /*0100*/  ULEA.HI UR4, UR4, UR5, URZ, 0x5 ;  /* 0x0000000504047291 */ /* 0x000fe2000f8f28ff */
[----:B------:R-:W-:-:S03]  /*0110*/  LEA.HI R0, R0, R5, RZ, 0x5 ;  /* 0x0000000500007211 */ /* 0x000fc600078f28ff */
[----:B------:R-:W-:Y:S01]  /*0120*/  USHF.R.S32.HI UR4, URZ, 0x5, UR4 ;  /* 0x00000005ff047899 */ /* 0x000fe20008011404 */
[----:B------:R-:W-:-:S05]  /*0130*/  SHF.R.S32.HI R0, RZ, 0x5, R0 ;  /* 0x00000005ff007819 */ /* 0x000fca0000011400 */
[----:B------:R-:W-:Y:S02]  /*0140*/  ISETP.GE.OR P0, PT, R0, UR4, P0 ;  /* 0x0000000400007c0c */ /* 0x000fe40008706670 */
[----:B---3--:R-:W-:-:S13]  /*0150*/  FSETP.GT.AND P1, PT, R4, UR8, PT ;  /* 0x0000000804007c0b */ /* 0x008fda000bf24000 */
[----:B------:R-:W-:Y:S02]  /*0160*/  VOTE.ALL P2, P1 ;  /* 0x0000000000ff7806 */ /* 0x000fe40000840000 */
[----:B------:R-:W-:Y:S02]  /*0170*/  VOTE.ANY P3, P1 ;  /* 0x0000000000ff7806 */ /* 0x000fe40000860100 */
[----:B------:R-:W-:Y:S01]  /*0180*/  VOTE.ANY R11, PT, P1 ;  /* 0x00000000000b7806 */ /* 0x000fe200008e0100 */
[----:B------:R-:W-:Y:S10]  /*0190*/  @P0 EXIT ;  /* 0x000000000000094d */ /* 0x000ff40003800000 */
[----:B------:R-:W0:Y:S01]  /*01a0*/  LDC.64 R2, c[0x0][0x388] ;  /* 0x0000e200ff027b82 */ /* 0x000e220000000a00 */
[----:B------:R-:W1:Y:S01]  /*01b0*/  POPC R9, R11 ;  /* 0x0000000b00097309 */ /* 0x000e620000000000 */
[----:B------:R-:W-:Y:S01]  /*01c0*/  IMAD.SHL.U32 R7, R0, 0x4, RZ ;  /* 0x0000000400077824 */ /* 0x000fe200078e00ff */
[----:B------:R-:W-:-:S03]  /*01d0*/  SEL R5, RZ, 0x1, !P3 ;  /* 0x00000001ff057807 */ /* 0x000fc60005800000 */
[----:B0-----:R-:W-:Y:S01]  /*01e0*/  IMAD.WIDE R2, R7, 0x4, R2 ;  /* 0x0000000407027825 */ /* 0x001fe200078e0202 */
[----:B------:R-:W-:-:S04]  /*01f0*/  SEL R7, RZ, 0x1, !P2 ;  /* 0x00000001ff077807 */ /* 0x000fc80005000000 */
[----:B------:R-:W-:Y:S04]  /*0200*/  STG.E desc[UR6][R2.64+0x4], R5 ;  /* 0x0000040502007986 */ /* 0x000fe8000c101906 */
[----:B------:R-:W-:Y:S04]  /*0210*/  STG.E desc[UR6][R2.64], R7 ;  /* 0x0000000702007986 */ /* 0x000fe8000c101906 */
[----:B-1----:R-:W-:Y:S04]  /*0220*/  STG.E desc[UR6][R2.64+0x8], R9 ;  /* 0x0000080902007986 */ /* 0x002fe8000c101906 */
[----:B------:R-:W-:Y:S01]  /*0230*/  STG.E desc[UR6][R2.64+0xc], R11 ;  /* 0x00000c0b02007986 */ /* 0x000fe2000c101906 */
[----:B------:R-:W-:Y:S05]  /*0240*/  EXIT ;  /* 0x000000000000794d */ /* 0x000fea0003800000 */
.L_x_23:
        /* <DEDUP_REMOVED lines=11> */
.L_x_36:


//--------------------- .text._Z16warp_scan_kernelPKfPfi --------------------------
	.section	.text._Z16warp_scan_kernelPKfPfi,"ax",@progbits
	.align	128
        .global         _Z16warp_scan_kernelPKfPfi
        .type           _Z16warp_scan_kernelPKfPfi,@function
        .size           _Z16warp_scan_kernelPKfPfi,(.L_x_37 - _Z16warp_scan_kernelPKfPfi)
        .other          _Z16warp_scan_kernelPKfPfi,@"STO_CUDA_ENTRY STV_DEFAULT"
_Z16warp_scan_kernelPKfPfi:
.text._Z16warp_scan_kernelPKfPfi:
[----:B------:R-:W-:Y:S01]  /*0000*/  LDC R1, c[0x0][0x37c] ;  /* 0x0000df00ff017b82 */ /* 0x000fe20000000800 */
[----:B------:R-:W0:Y:S07]  /*0010*/  S2R R0, SR_TID.X ;  /* 0x0000000000007919 */ /* 0x000e2e0000002100 */
[----:B------:R-:W0:Y:S01]  /*0020*/  S2UR UR4, SR_CTAID.X ;  /* 0x00000000000479c3 */ /* 0x000e220000002500 */
[----:B------:R-:W1:Y:S01]  /*0030*/  LDCU UR5, c[0x0][0x390] ;  /* 0x00007200ff0577ac */ /* 0x000e620008000800 */
[----:B------:R-:W-:-:S06]  /*0040*/  HFMA2 R7, -RZ, RZ, 0, 0 ;  /* 0x00000000ff077431 */ /* 0x000fcc00000001ff */
[----:B------:R-:W0:Y:S02]  /*0050*/  LDC R5, c[0x0][0x360] ;  /* 0x0000d800ff057b82 */ /* 0x000e240000000800 */
[----:B0-----:R-:W-:-:S05]  /*0060*/  IMAD R5, R5, UR4, R0 ;  /* 0x0000000405057c24 */ /* 0x001fca000f8e0200 */
[----:B-1----:R-:W-:Y:S01]  /*0070*/  ISETP.GE.AND P0, PT, R5, UR5, PT ;  /* 0x0000000505007c0c */ /* 0x002fe2000bf06270 */
[----:B------:R-:W0:-:S12]  /*0080*/  LDCU.64 UR4, c[0x0][0x358] ;  /* 0x00006b00ff0477ac */ /* 0x000e180008000a00 */
[----:B------:R-:W1:Y:S02]  /*0090*/  @!P0 LDC.64 R2, c[0x0][0x380] ;  /* 0x0000e000ff028b82 */ /* 0x000e640000000a00 */
[----:B-1----:R-:W-:-:S05]  /*00a0*/  @!P0 IMAD.WIDE R2, R5, 0x4, R2 ;  /* 0x0000000405028825 */ /* 0x002fca00078e0202 */
[----:B0-----:R-:W2:Y:S01]  /*00b0*/  @!P0 LDG.E.CONSTANT R7, desc[UR4][R2.64] ;  /* 0x0000000402078981 */ /* 0x001ea2000c1e9900 */
[----:B------:R-:W-:-:S03]  /*00c0*/  LOP3.LUT P1, R0, R0, 0x1f, RZ, 0xc0, !PT ;  /* 0x0000001f00007812 */ /* 0x000fc6000782c0ff */
[----:B--2---:R-:W0:Y:S10]  /*00d0*/  SHFL.UP PT, R4, R7, 0x1, RZ ;  /* 0x0420000007047989 */ /* 0x004e3400000e00ff */
[----:B0-----:R-:W-:Y:S01]  /*00e0*/  @P1 FADD R7, R4, R7 ;  /* 0x0000000704071221 */ /* 0x001fe20000000000 */
[----:B------:R-:W-:-:S04]  /*00f0*/  ISETP.GE.U32.AND P1, PT, R0, 0x2, PT ;  /* 0x000000020000780c */ /* 0x000fc80003f26070 */
[----:B------:R-:W0:Y:S09]  /*0100*/  SHFL.UP PT, R4, R7, 0x2, RZ ;  /* 0x0440000007047989 */ /* 0x000e3200000e00ff */
[----:B0-----:R-:W-:Y:S01]  /*0110*/  @P1 FADD R7, R7, R4 ;  /* 0x0000000407071221 */ /* 0x001fe20000000000 */
[----:B------:R-:W-:-:S04]  /*0120*/  ISETP.GE.U32.AND P1, PT, R0, 0x4, PT ;  /* 0x000000040000780c */ /* 0x000fc80003f26070 */
[----:B------:R-:W0:Y:S09]  /*0130*/  SHFL.UP PT, R4, R7, 0x4, RZ ;  /* 0x0480000007047989 */ /* 0x000e3200000e00ff */
[----:B0-----:R-:W-:Y:S01]  /*0140*/  @P1 FADD R7, R7, R4 ;  /* 0x0000000407071221 */ /* 0x001fe20000000000 */
[----:B------:R-:W-:-:S04]  /*0150*/  ISETP.GE.U32.AND P1, PT, R0, 0x8, PT ;  /* 0x000000080000780c */ /* 0x000fc80003f26070 */
[----:B------:R-:W0:Y:S09]  /*0160*/  SHFL.UP PT, R4, R7, 0x8, RZ ;  /* 0x0500000007047989 */ /* 0x000e3200000e00ff */
[----:B0-----:R-:W-:-:S05]  /*0170*/  @P1 FADD R7, R7, R4 ;  /* 0x0000000407071221 */ /* 0x001fca0000000000 */
[----:B------:R0:W1:Y:S01]  /*0180*/  SHFL.UP PT, R4, R7, 0x10, RZ ;  /* 0x0600000007047989 */ /* 0x00006200000e00ff */
[----:B------:R-:W-:Y:S05]  /*0190*/  @P0 EXIT ;  /* 0x000000000000094d */ /* 0x000fea0003800000 */
[----:B------:R-:W2:Y:S01]  /*01a0*/  LDC.64 R2, c[0x0][0x388] ;  /* 0x0000e200ff027b82 */ /* 0x000ea20000000a00 */
[----:B------:R-:W-:-:S13]  /*01b0*/  ISETP.GE.U32.AND P0, PT, R0, 0x10, PT ;  /* 0x000000100000780c */ /* 0x000fda0003f06070 */
[----:B01----:R-:W-:Y:S01]  /*01c0*/  @P0 FADD R7, R7, R4 ;  /* 0x0000000407070221 */ /* 0x003fe20000000000 */
[----:B--2---:R-:W-:-:S05]  /*01d0*/  IMAD.WIDE R2, R5, 0x4, R2 ;  /* 0x0000000405027825 */ /* 0x004fca00078e0202 */
[----:B------:R-:W-:Y:S01]  /*01e0*/  STG.E desc[UR4][R2.64], R7 ;  /* 0x0000000702007986 */ /* 0x000fe2000c101904 */
[----:B------:R-:W-:Y:S05]  /*01f0*/  EXIT ;  /* 0x000000000000794d */ /* 0x000fea0003800000 */
.L_x_24:
        /* <DEDUP_REMOVED lines=16> */
.L_x_37:


//--------------------- .text._Z22warp_async_copy_kernelPKfPfi --------------------------
	.section	.text._Z22warp_async_copy_kernelPKfPfi,"ax",@progbits
	.align	128
        .global         _Z22warp_async_copy_kernelPKfPfi
        .type           _Z22warp_async_copy_kernelPKfPfi,@function
        .size           _Z22warp_async_copy_kernelPKfPfi,(.L_x_38 - _Z22warp_async_copy_kernelPKfPfi)
        .other          _Z22warp_async_copy_kernelPKfPfi,@"STO_CUDA_ENTRY STV_DEFAULT"
_Z22warp_async_copy_kernelPKfPfi:
.text._Z22warp_async_copy_kernelPKfPfi:
[----:B------:R-:W-:Y:S01]  /*0000*/  LDC R1, c[0x0][0x37c] ;  /* 0x0000df00ff017b82 */ /* 0x000fe20000000800 */
[----:B------:R-:W1:Y:S01]  /*0010*/  S2R R0, SR_TID.X ;  /* 0x0000000000007919 */ /* 0x000e620000002100 */
[----:B------:R-:W2:Y:S01]  /*0020*/  LDCU UR4, c[0x0][0x390] ;  /* 0x00007200ff0477ac */ /* 0x000ea20008000800 */
[----:B------:R-:W-:Y:S01]  /*0030*/  BSSY.RECONVERGENT B0, `(.L_x_25) ;  /* 0x000002a000007945 */ /* 0x000fe20003800200 */
[----:B------:R-:W1:Y:S01]  /*0040*/  S2R R9, SR_CTAID.X ;  /* 0x0000000000097919 */ /* 0x000e620000002500 */
[----:B------:R-:W3:Y:S01]  /*0050*/  LDCU.64 UR6, c[0x0][0x358] ;  /* 0x00006b00ff0677ac */ /* 0x000ee20008000a00 */
[----:B------:R-:W4:Y:S01]  /*0060*/  LDCU.64 UR8, c[0x0][0x380] ;  /* 0x00007000ff0877ac */ /* 0x000f220008000a00 */
[----:B-1----:R-:W-:-:S05]  /*0070*/  IMAD R5, R9, 0x100, R0 ;  /* 0x0000010009057824 */ /* 0x002fca00078e0200 */
[----:B--2---:R-:W-:-:S04]  /*0080*/  ISETP.GE.U32.AND P0, PT, R5, UR4, PT ;  /* 0x0000000405007c0c */ /* 0x004fc8000bf06070 */
[----:B------:R-:W-:-:S13]  /*0090*/  ISETP.LT.U32.AND P0, PT, R0, 0x100, !P0 ;  /* 0x000001000000780c */ /* 0x000fda0004701070 */
[----:B---34-:R-:W-:Y:S05]  /*00a0*/  @!P0 BRA `(.L_x_26) ;  /* 0x0000000000888947 */ /* 0x018fea0003800000 */
[----:B------:R-:W1:Y:S01]  /*00b0*/  S2R R2, SR_TID.Y ;  /* 0x0000000000027919 */ /* 0x000e620000002200 */
[----:B------:R-:W2:Y:S01]  /*00c0*/  LDC R11, c[0x0][0x360] ;  /* 0x0000d800ff0b7b82 */ /* 0x000ea20000000800 */
[----:B------:R-:W1:Y:S01]  /*00d0*/  LDCU UR4, c[0x0][0x364] ;  /* 0x00006c80ff0477ac */ /* 0x000e620008000800 */
[----:B------:R-:W-:Y:S01]  /*00e0*/  IMAD.MOV.U32 R4, RZ, RZ, R0 ;  /* 0x000000ffff047224 */ /* 0x000fe200078e0000 */
[----:B------:R-:W1:Y:S05]  /*00f0*/  S2R R3, SR_TID.Z ;  /* 0x0000000000037919 */ /* 0x000e6a0000002300 */
[----:B------:R-:W3:Y:S01]  /*0100*/  LDC R8, c[0x0][0x390] ;  /* 0x0000e400ff087b82 */ /* 0x000ee20000000800 */
[----:B-1----:R-:W-:-:S04]  /*0110*/  IMAD R2, R3, UR4, R2 ;  /* 0x0000000403027c24 */ /* 0x002fc8000f8e0202 */
[----:B--2---:R-:W-:-:S05]  /*0120*/  IMAD R3, R2, R11, RZ ;  /* 0x0000000b02037224 */ /* 0x004fca00078e02ff */
[----:B------:R-:W-:Y:S01]  /*0130*/  LOP3.LUT P1, RZ, R3, R0, RZ, 0xfc, !PT ;  /* 0x0000000003ff7212 */ /* 0x000fe2000782fcff */
[----:B------:R-:W-:-:S12]  /*0140*/  IMAD.MOV.U32 R3, RZ, RZ, R5 ;  /* 0x000000ffff037224 */ /* 0x000fd800078e0005 */
.L_x_31:
[----:B---3--:R-:W-:Y:S01]  /*0150*/  ISETP.GE.AND P2, PT, R3, R8, PT ;  /* 0x000000080300720c */ /* 0x008fe20003f46270 */
[----:B------:R-:W-:-:S12]  /*0160*/  BSSY.RECONVERGENT B1, `(.L_x_27) ;  /* 0x0000011000017945 */ /* 0x000fd80003800200 */
[----:B------:R-:W-:Y:S05]  /*0170*/  @P2 BRA `(.L_x_28) ;  /* 0x00000000003c2947 */ /* 0x000fea0003800000 */
[----:B------:R-:W-:Y:S04]  /*0180*/  BSSY.RECONVERGENT B2, `(.L_x_29) ;  /* 0x000000d000027945 */ /* 0x000fe80003800200 */
[----:B------:R-:W-:Y:S05]  /*0190*/  @P1 BRA `(.L_x_30) ;  /* 0x00000000002c1947 */ /* 0x000fea0003800000 */
[----:B------:R-:W1:Y:S01]  /*01a0*/  S2UR UR5, SR_CgaCtaId ;  /* 0x00000000000579c3 */ /* 0x000e620000008800 */
[----:B------:R-:W-:Y:S01]  /*01b0*/  UMOV UR4, 0x400 ;  /* 0x0000040000047882 */ /* 0x000fe20000000000 */
[----:B------:R-:W-:Y:S02]  /*01c0*/  SHF.R.S32.HI R6, RZ, 0x1f, R3 ;  /* 0x0000001fff067819 */ /* 0x000fe40000011403 */
[----:B------:R-:W-:-:S04]  /*01d0*/  LEA R2, P2, R3, UR8, 0x2 ;  /* 0x0000000803027c11 */ /* 0x000fc8000f8410ff */
[----:B------:R-:W-:Y:S01]  /*01e0*/  LEA.HI.X R3, R3, UR9, R6, 0x2, P2 ;  /* 0x0000000903037c11 */ /* 0x000fe200090f1406 */
[----:B-1----:R-:W-:-:S06]  /*01f0*/  ULEA UR4, UR5, UR4, 0x18 ;  /* 0x0000000405047291 */ /* 0x002fcc000f8ec0ff */
[----:B------:R-:W-:-:S05]  /*0200*/  LEA R7, R4, UR4, 0x2 ;  /* 0x0000000404077c11 */ /* 0x000fca000f8e10ff */
[----:B------:R-:W-:Y:S01]  /*0210*/  @!PT LDS RZ, [RZ] ;  /* 0x00000000fffff984 */ /* 0x000fe20000000800 */
[----:B------:R-:W-:Y:S01]  /*0220*/  @!PT LDS RZ, [RZ] ;  /* 0x00000000fffff984 */ /* 0x000fe20000000800 */
[----:B------:R-:W-:Y:S01]  /*0230*/  @!PT LDS RZ, [RZ] ;  /* 0x00000000fffff984 */ /* 0x000fe20000000800 */
[----:B------:R1:W-:Y:S02]  /*0240*/  LDGSTS.E [R7], desc[UR6][R2.64] ;  /* 0x0000000002077fae */ /* 0x0003e4000b9a1006 */
.L_x_30:
[----:B------:R-:W-:Y:S05]  /*0250*/  BSYNC.RECONVERGENT B2 ;  /* 0x0000000000027941 */ /* 0x000fea0003800200 */
.L_x_29:
[----:B------:R-:W0:Y:S02]  /*0260*/  LDGDEPBAR ;  /* 0x00000000000079af */ /* 0x000e240000000000 */
.L_x_28:
[----:B------:R-:W-:Y:S05]  /*0270*/  BSYNC.RECONVERGENT B1 ;  /* 0x0000000000017941 */ /* 0x000fea0003800200 */
.L_x_27:
[----:B------:R-:W-:-:S04]  /*0280*/  IMAD.IADD R4, R11, 0x1, R4 ;  /* 0x000000010b047824 */ /* 0x000fc800078e0204 */
[----:B-1----:R-:W-:Y:S01]  /*0290*/  IMAD R3, R9, 0x100, R4 ;  /* 0x0000010009037824 */ /* 0x002fe200078e0204 */
[----:B------:R-:W-:-:S04]  /*02a0*/  ISETP.LT.U32.AND P3, PT, R4, 0x100, PT ;  /* 0x000001000400780c */ /* 0x000fc80003f61070 */
[----:B------:R-:W-:-:S13]  /*02b0*/  ISETP.GE.U32.AND P2, PT, R3, R8, PT ;  /* 0x000000080300720c */ /* 0x000fda0003f46070 */
[----:B------:R-:W-:Y:S05]  /*02c0*/  @!P2 BRA P3, `(.L_x_31) ;  /* 0xfffffffc00a0a947 */ /* 0x000fea000183ffff */
.L_x_26:
[----:B------:R-:W-:Y:S05]  /*02d0*/  BSYNC.RECONVERGENT B0 ;  /* 0x0000000000007941 */ /* 0x000fea0003800200 */
.L_x_25:
[----:B------:R-:W-:Y:S01]  /*02e0*/  ISETP.GT.U32.AND P1, PT, R0, 0xff, PT ;  /* 0x000000ff0000780c */ /* 0x000fe20003f24070 */
[----:B------:R-:W-:-:S12]  /*02f0*/  DEPBAR.LE SB0, 0x0 ;  /* 0x000080000000791a */ /* 0x000fd80000000000 */
[----:B------:R-:W1:Y:S01]  /*0300*/  @!P1 S2R R3, SR_CgaCtaId ;  /* 0x0000000000039919 */ /* 0x000e620000008800 */
[----:B------:R-:W-:-:S04]  /*0310*/  @!P1 MOV R2, 0x400 ;  /* 0x0000040000029802 */ /* 0x000fc80000000f00 */
[----:B-1----:R-:W-:-:S05]  /*0320*/  @!P1 LEA R3, R3, R2, 0x18 ;  /* 0x0000000203039211 */ /* 0x002fca00078ec0ff */
[----:B------:R-:W-:Y:S01]  /*0330*/  @!P1 IMAD R2, R0, 0x4, R3 ;  /* 0x0000000400029824 */ /* 0x000fe200078e0203 */
[----:B------:R-:W-:Y:S06]  /*0340*/  BAR.SYNC.DEFER_BLOCKING 0x0 ;  /* 0x0000000000007b1d */ /* 0x000fec0000010000 */
[----:B------:R-:W1:Y:S02]  /*0350*/  @!P1 LDS R3, [R2] ;  /* 0x0000000002039984 */ /* 0x000e640000000800 */
[----:B-1----:R-:W-:-:S05]  /*0360*/  @!P1 FADD R3, R3, 1 ;  /* 0x3f80000003039421 */ /* 0x002fca0000000000 */
[----:B------:R1:W-:Y:S01]  /*0370*/  @!P1 STS [R2], R3 ;  /* 0x0000000302009388 */ /* 0x0003e20000000800 */
[----:B------:R-:W-:Y:S06]  /*0380*/  BAR.SYNC.DEFER_BLOCKING 0x0 ;  /* 0x0000000000007b1d */ /* 0x000fec0000010000 */
[----:B------:R-:W-:Y:S05]  /*0390*/  @!P0 EXIT ;  /* 0x000000000000894d */ /* 0x000fea0003800000 */
[----:B------:R-:W2:Y:S01]  /*03a0*/  S2UR UR5, SR_CgaCtaId ;  /* 0x00000000000579c3 */ /* 0x000ea20000008800 */
[----:B------:R-:W-:Y:S01]  /*03b0*/  UMOV UR4, 0x400 ;  /* 0x0000040000047882 */ /* 0x000fe20000000000 */
[----:B------:R-:W3:Y:S01]  /*03c0*/  LDCU UR8, c[0x0][0x360] ;  /* 0x00006c00ff0877ac */ /* 0x000ee20008000800 */
[----:B------:R-:W4:Y:S02]  /*03d0*/  LDCU UR9, c[0x0][0x390] ;  /* 0x00007200ff0977ac */ /* 0x000f240008000800 */
[----:B--234-:R-:W-:-:S12]  /*03e0*/  ULEA UR4, UR5, UR4, 0x18 ;  /* 0x0000000405047291 */ /* 0x01cfd8000f8ec0ff */
.L_x_32:
[----:B------:R-:W-:-:S13]  /*03f0*/  ISETP.GE.AND P0, PT, R5, UR9, PT ;  /* 0x0000000905007c0c */ /* 0x000fda000bf06270 */
[C---:B------:R-:W-:Y:S01]  /*0400*/  @!P0 LEA R4, R0.reuse, UR4, 0x2 ;  /* 0x0000000400048c11 */ /* 0x040fe2000f8e10ff */
[----:B-1----:R-:W1:Y:S01]  /*0410*/  @!P0 LDC.64 R2, c[0x0][0x388] ;  /* 0x0000e200ff028b82 */ /* 0x002e620000000a00 */
[----:B------:R-:W-:-:S03]  /*0420*/  VIADD R0, R0, UR8 ;  /* 0x0000000800007c36 */ /* 0x000fc60008000000 */
[----:B------:R-:W2:Y:S02]  /*0430*/  @!P0 LDS R7, [R4] ;  /* 0x0000000004078984 */ /* 0x000ea40000000800 */
[----:B------:R-:W-:Y:S01]  /*0440*/  ISETP.LT.U32.AND P1, PT, R0, 0x100, PT ;  /* 0x000001000000780c */ /* 0x000fe20003f21070 */
[----:B-1----:R-:W-:-:S04]  /*0450*/  @!P0 IMAD.WIDE R2, R5, 0x4, R2 ;  /* 0x0000000405028825 */ /* 0x002fc800078e0202 */
[----:B------:R-:W-:Y:S01]  /*0460*/  IMAD R5, R9, 0x100, R0 ;  /* 0x0000010009057824 */ /* 0x000fe200078e0200 */
[----:B--2---:R2:W-:Y:S04]  /*0470*/  @!P0 STG.E desc[UR6][R2.64], R7 ;  /* 0x0000000702008986 */ /* 0x0045e8000c101906 */
[----:B------:R-:W-:-:S13]  /*0480*/  ISETP.GE.U32.AND P0, PT, R5, UR9, PT ;  /* 0x0000000905007c0c */ /* 0x000fda000bf06070 */
[----:B--2---:R-:W-:Y:S05]  /*0490*/  @!P0 BRA P1, `(.L_x_32) ;  /* 0xfffffffc00d48947 */ /* 0x004fea000083ffff */
[----:B------:R-:W-:Y:S05]  /*04a0*/  EXIT ;  /* 0x000000000000794d */ /* 0x000fea0003800000 */
.L_x_33:
        /* <DEDUP_REMOVED lines=13> */
.L_x_38:


//--------------------- .nv.shared._Z28warp_specialized_gemm_kernelILi32ELi32ELi32ELi4EEvPKfS1_Pfiii --------------------------
	.section	.nv.shared._Z28warp_specialized_gemm_kernelILi32ELi32ELi32ELi4EEvPKfS1_Pfiii,"aw",@nobits
	.sectionflags	@""
	.align	8
.nv.shared._Z28warp_specialized_gemm_kernelILi32ELi32ELi32ELi4EEvPKfS1_Pfiii:
	.zero		33864


//--------------------- .nv.shared.reserved.0     --------------------------
	.section	.nv.shared.reserved.0,"aw",@nobits
	.weak		__nv_reservedSMEM_offset_0_alias
	.size		__nv_reservedSMEM_offset_0_alias, 0, 64
	.other		__nv_reservedSMEM_offset_0_alias,@"STO_CUDA_RESERVED_SHARED STV_DEFAULT"
__nv_reservedSMEM_offset_0_alias:
	.zero		0
	.zero		64


//--------------------- .nv.shared._Z22warp_async_copy_kernelPKfPfi --------------------------
	.section	.nv.shared._Z22warp_async_copy_kernelPKfPfi,"aw",@nobits
	.sectionflags	@""
	.align	4
.nv.shared._Z22warp_async_copy_kernelPKfPfi:
	.zero		2048


//--------------------- .nv.constant0._Z28warp_specialized_gemm_kernelILi32ELi32ELi32ELi4EEvPKfS1_Pfiii --------------------------
	.section	.nv.constant0._Z28warp_specialized_gemm_kernelILi32ELi32ELi32ELi4EEvPKfS1_Pfiii,"a",@progbits
	.sectionflags	@""
	.align	4
.nv.constant0._Z28warp_specialized_gemm_kernelILi32ELi32ELi32ELi4EEvPKfS1_Pfiii:
	.zero		932


//--------------------- .nv.constant0._Z16warp_vote_kernelPKfPifi --------------------------
	.section	.nv.constant0._Z16warp_vote_kernelPKfPifi,"a",@progbits
	.sectionflags	@""
	.align	4
.nv.constant0._Z16warp_vote_kernelPKfPifi:
	.zero		920


//--------------------- .nv.constant0._Z16warp_scan_kernelPKfPfi --------------------------
	.section	.nv.constant0._Z16warp_scan_kernelPKfPfi,"a",@progbits
	.sectionflags	@""
	.align	4
.nv.constant0._Z16warp_scan_kernelPKfPfi:
	.zero		916


//--------------------- .nv.constant0._Z22warp_async_copy_kernelPKfPfi --------------------------
	.section	.nv.constant0._Z22warp_async_copy_kernelPKfPfi,"a",@progbits
	.sectionflags	@""
	.align	4
.nv.constant0._Z22warp_async_copy_kernelPKfPfi:
	.zero		916


//--------------------- SYMBOLS --------------------------

	.type		.nv.reservedSmem.offset0,@object
	.size		.nv.reservedSmem.offset0,0x4
	.type		.nv.reservedSmem.cap,@object
	.size		.nv.reservedSmem.cap,0x4
